// auto-generated by cutlass_sweep.sparse_gemm — config: {"arch": "sm_90", "cluster_m": 2, "cluster_n": 1, "dtype": "bf16", "tile_k": 64, "tile_m": 256, "tile_n": 128}
#include "cutlass/cutlass.h"
#include "cutlass/gemm/collective/collective_builder.hpp"
#include "cutlass/gemm/device/gemm_universal_adapter.h"
#include "cutlass/gemm/kernel/gemm_universal.hpp"
#include "cutlass/epilogue/collective/collective_builder.hpp"

using Elem = cutlass::bfloat16_t;
using Acc  = float;
using TileShape    = cute::Shape<cute::_256, cute::_128, cute::_64>;
using ClusterShape = cute::Shape<cute::_2, cute::_1, cute::_1>;

using CollectiveEpilogue = typename cutlass::epilogue::collective::CollectiveBuilder<
    cutlass::arch::Sm90, cutlass::arch::OpClassSparseTensorOp,
    TileShape, ClusterShape,
    cutlass::epilogue::collective::EpilogueTileAuto,
    Acc, Acc,
    Acc, cutlass::layout::ColumnMajor, 128 / cutlass::sizeof_bits<Acc>::value,
    Acc, cutlass::layout::ColumnMajor, 128 / cutlass::sizeof_bits<Acc>::value,
    cutlass::epilogue::collective::EpilogueScheduleAuto
  >::CollectiveOp;

using CollectiveMainloop = typename cutlass::gemm::collective::CollectiveBuilder<
    cutlass::arch::Sm90, cutlass::arch::OpClassSparseTensorOp,
    Elem, cutlass::layout::RowMajor, 128 / cutlass::sizeof_bits<Elem>::value,
    Elem, cutlass::layout::ColumnMajor, 128 / cutlass::sizeof_bits<Elem>::value,
    Acc,
    TileShape, ClusterShape,
    cutlass::gemm::collective::StageCountAutoCarveout<static_cast<int>(sizeof(typename CollectiveEpilogue::SharedStorage))>,
    cutlass::gemm::collective::KernelScheduleAuto
  >::CollectiveOp;

using GemmKernel = cutlass::gemm::kernel::GemmUniversal<
    cute::Shape<int,int,int,int>,
    CollectiveMainloop,
    CollectiveEpilogue
>;
using Gemm = cutlass::gemm::device::GemmUniversalAdapter<GemmKernel>;

auto* _anchor = &cutlass::device_kernel<GemmKernel>;


// ===== COMPILED SASS (sm_90a) =====

	.target	sm_90a

	.elftype	@"ET_EXEC"


//--------------------- .note.nv.tkinfo           --------------------------
	.section	.note.nv.tkinfo,"",@"SHT_NOTE"
	.sectionflags	@"SHF_NOTE_NV_TKINFO"
	.tkinfo
        /*0018*/ 	.word	0x00000002
        /*0030*/ 	.string	""
        /*0030*/ 	.string	"ptxas"
        /*0030*/ 	.string	"Cuda compilation tools, release 13.0, V13.0.88"
        /*0030*/ 	.string	"Build cuda_13.0.r13.0/compiler.36424714_0"
        /*0030*/ 	.string	"-arch sm_90a -m 64 "



//--------------------- .note.nv.cuinfo           --------------------------
	.section	.note.nv.cuinfo,"",@"SHT_NOTE"
	.sectionflags	@"SHF_NOTE_NV_CUINFO"
        /*0018*/ 	.short	0x0002
        /*001a*/ 	.short	0x005a
        /*001c*/ 	.short	0x0082
	.zero		2


//--------------------- .nv.info                  --------------------------
	.section	.nv.info,"",@"SHT_CUDA_INFO"
	.align	4


	//----- nvinfo : EIATTR_REGCOUNT
	.align		4
        /*0000*/ 	.byte	0x04, 0x2f
        /*0002*/ 	.short	(.L_12 - .L_11)
	.align		4
.L_11:
        /*0004*/ 	.word	index@(_ZN7cutlass13device_kernelINS_4gemm6kernel13GemmUniversalIN4cute5tupleIJiiiiEEENS1_10collective13CollectiveMmaINS1_40MainloopSm90TmaGmmaWarpSpecializedSparseILi6ENS5_IJNS4_1CILi2EEENSA_ILi1EEESC_EEENS1_35KernelTmaWarpSpecializedCooperativeEEENS5_IJNSA_ILi256EEENSA_ILi128EEENSA_ILi64EEEEEENS_10bfloat16_tENS5_IJNS4_6LayoutINS5_IJiNS5_IJSB_iEEEiEEENS5_IJlNS5_IJSC_SB_EEElEEEEENSL_INS5_IJNS5_IJNS5_IJNSA_ILi8EEESB_NSA_ILi4EEEEEEiEEENS5_IJNS5_IJNSA_ILi16EEESB_SB_EEEiEEEiEEENS5_IJNS5_IJNS5_IJSI_SV_NSA_ILi1024EEEEEENSA_ILi4096EEEEEENS5_IJNS5_IJSC_NSA_ILi512EEENSA_ILi32EEEEEElEEElEEEEEEEESK_NS5_IJlSC_lEEENS4_8TiledMMAINS4_8MMA_AtomIJNS4_4SM904GMMA6SPARSE29GMMA_64x128x32_F32BF16BF16_SSILNS1E_5MajorE0ELS1H_0ELNS1E_7ScaleInE1ELS1I_1ELNS1E_9SparseSelE0EEEEEENSL_ISD_NS5_IJSC_NSA_ILi0EEES1M_EEEEENS5_IJNS4_10UnderscoreES1P_S1P_EEEEENS4_13SM90_TMA_LOADENS4_14ComposedLayoutINS4_7SwizzleILi2ELi4ELi3EEENS4_25smem_sparse_ptr_flag_bitsILi2ELi16EEENSL_INS5_IJNS5_IJSC_SR_EEENS5_IJSB_S14_EEEEEENS5_IJNS5_IJS1M_SI_EEESO_EEEEEEEvNS4_8identityENS4_23SM90_TMA_LOAD_MULTICASTENS1T_INS1U_ILi3ELi4ELi3EEENS4_18smem_ptr_flag_bitsILi16EEENSL_INS5_IJSR_SI_EEENS5_IJSI_SC_EEEEEEEvS25_EENS_8epilogue10collective6detail29Sm90TmaWarpSpecializedAdapterINS2G_15DefaultEpilogueIfNS5_IJSC_llEEES2K_NS2F_6thread17LinearCombinationIfLi1EffLNS2L_9ScaleType4KindE0ELNS_15FloatRoundStyleE2EfEENS1_15EpilogueDefaultEEEEEvvEEEEvNT_6ParamsE)
        /*0008*/ 	.word	0x000000a8


	//----- nvinfo : EIATTR_FRAME_SIZE
	.align		4
.L_12:
        /*000c*/ 	.byte	0x04, 0x11
        /*000e*/ 	.short	(.L_14 - .L_13)
	.align		4
.L_13:
        /*0010*/ 	.word	index@(_ZN7cutlass13device_kernelINS_4gemm6kernel13GemmUniversalIN4cute5tupleIJiiiiEEENS1_10collective13CollectiveMmaINS1_40MainloopSm90TmaGmmaWarpSpecializedSparseILi6ENS5_IJNS4_1CILi2EEENSA_ILi1EEESC_EEENS1_35KernelTmaWarpSpecializedCooperativeEEENS5_IJNSA_ILi256EEENSA_ILi128EEENSA_ILi64EEEEEENS_10bfloat16_tENS5_IJNS4_6LayoutINS5_IJiNS5_IJSB_iEEEiEEENS5_IJlNS5_IJSC_SB_EEElEEEEENSL_INS5_IJNS5_IJNS5_IJNSA_ILi8EEESB_NSA_ILi4EEEEEEiEEENS5_IJNS5_IJNSA_ILi16EEESB_SB_EEEiEEEiEEENS5_IJNS5_IJNS5_IJSI_SV_NSA_ILi1024EEEEEENSA_ILi4096EEEEEENS5_IJNS5_IJSC_NSA_ILi512EEENSA_ILi32EEEEEElEEElEEEEEEEESK_NS5_IJlSC_lEEENS4_8TiledMMAINS4_8MMA_AtomIJNS4_4SM904GMMA6SPARSE29GMMA_64x128x32_F32BF16BF16_SSILNS1E_5MajorE0ELS1H_0ELNS1E_7ScaleInE1ELS1I_1ELNS1E_9SparseSelE0EEEEEENSL_ISD_NS5_IJSC_NSA_ILi0EEES1M_EEEEENS5_IJNS4_10UnderscoreES1P_S1P_EEEEENS4_13SM90_TMA_LOADENS4_14ComposedLayoutINS4_7SwizzleILi2ELi4ELi3EEENS4_25smem_sparse_ptr_flag_bitsILi2ELi16EEENSL_INS5_IJNS5_IJSC_SR_EEENS5_IJSB_S14_EEEEEENS5_IJNS5_IJS1M_SI_EEESO_EEEEEEEvNS4_8identityENS4_23SM90_TMA_LOAD_MULTICASTENS1T_INS1U_ILi3ELi4ELi3EEENS4_18smem_ptr_flag_bitsILi16EEENSL_INS5_IJSR_SI_EEENS5_IJSI_SC_EEEEEEEvS25_EENS_8epilogue10collective6detail29Sm90TmaWarpSpecializedAdapterINS2G_15DefaultEpilogueIfNS5_IJSC_llEEES2K_NS2F_6thread17LinearCombinationIfLi1EffLNS2L_9ScaleType4KindE0ELNS_15FloatRoundStyleE2EfEENS1_15EpilogueDefaultEEEEEvvEEEEvNT_6ParamsE)
        /*0014*/ 	.word	0x00000000


	//----- nvinfo : EIATTR_MIN_STACK_SIZE
	.align		4
.L_14:
        /*0018*/ 	.byte	0x04, 0x12
        /*001a*/ 	.short	(.L_16 - .L_15)
	.align		4
.L_15:
        /*001c*/ 	.word	index@(_ZN7cutlass13device_kernelINS_4gemm6kernel13GemmUniversalIN4cute5tupleIJiiiiEEENS1_10collective13CollectiveMmaINS1_40MainloopSm90TmaGmmaWarpSpecializedSparseILi6ENS5_IJNS4_1CILi2EEENSA_ILi1EEESC_EEENS1_35KernelTmaWarpSpecializedCooperativeEEENS5_IJNSA_ILi256EEENSA_ILi128EEENSA_ILi64EEEEEENS_10bfloat16_tENS5_IJNS4_6LayoutINS5_IJiNS5_IJSB_iEEEiEEENS5_IJlNS5_IJSC_SB_EEElEEEEENSL_INS5_IJNS5_IJNS5_IJNSA_ILi8EEESB_NSA_ILi4EEEEEEiEEENS5_IJNS5_IJNSA_ILi16EEESB_SB_EEEiEEEiEEENS5_IJNS5_IJNS5_IJSI_SV_NSA_ILi1024EEEEEENSA_ILi4096EEEEEENS5_IJNS5_IJSC_NSA_ILi512EEENSA_ILi32EEEEEElEEElEEEEEEEESK_NS5_IJlSC_lEEENS4_8TiledMMAINS4_8MMA_AtomIJNS4_4SM904GMMA6SPARSE29GMMA_64x128x32_F32BF16BF16_SSILNS1E_5MajorE0ELS1H_0ELNS1E_7ScaleInE1ELS1I_1ELNS1E_9SparseSelE0EEEEEENSL_ISD_NS5_IJSC_NSA_ILi0EEES1M_EEEEENS5_IJNS4_10UnderscoreES1P_S1P_EEEEENS4_13SM90_TMA_LOADENS4_14ComposedLayoutINS4_7SwizzleILi2ELi4ELi3EEENS4_25smem_sparse_ptr_flag_bitsILi2ELi16EEENSL_INS5_IJNS5_IJSC_SR_EEENS5_IJSB_S14_EEEEEENS5_IJNS5_IJS1M_SI_EEESO_EEEEEEEvNS4_8identityENS4_23SM90_TMA_LOAD_MULTICASTENS1T_INS1U_ILi3ELi4ELi3EEENS4_18smem_ptr_flag_bitsILi16EEENSL_INS5_IJSR_SI_EEENS5_IJSI_SC_EEEEEEEvS25_EENS_8epilogue10collective6detail29Sm90TmaWarpSpecializedAdapterINS2G_15DefaultEpilogueIfNS5_IJSC_llEEES2K_NS2F_6thread17LinearCombinationIfLi1EffLNS2L_9ScaleType4KindE0ELNS_15FloatRoundStyleE2EfEENS1_15EpilogueDefaultEEEEEvvEEEEvNT_6ParamsE)
        /*0020*/ 	.word	0x00000000
.L_16:


//--------------------- .nv.compat                --------------------------
	.section	.nv.compat,"",@"SHT_CUDA_COMPAT_INFO"
	.align	4
        /*0000*/ 	.byte	0x02, 0x09, 0x01, 0x00, 0x02, 0x02, 0x04, 0x00, 0x02, 0x05, 0x05, 0x00, 0x03, 0x07, 0x01, 0x01
        /*0010*/ 	.byte	0x02, 0x03, 0x01, 0x00, 0x02, 0x06, 0x01, 0x00, 0x04, 0x0b, 0x08, 0x00, 0x00, 0x00, 0x00, 0x00
        /*0020*/ 	.byte	0x00, 0x00, 0x00, 0x00


//--------------------- .nv.info._ZN7cutlass13device_kernelINS_4gemm6kernel13GemmUniversalIN4cute5tupleIJiiiiEEENS1_10collective13CollectiveMmaINS1_40MainloopSm90TmaGmmaWarpSpecializedSparseILi6ENS5_IJNS4_1CILi2EEENSA_ILi1EEESC_EEENS1_35KernelTmaWarpSpecializedCooperativeEEENS5_IJNSA_ILi256EEENSA_ILi128EEENSA_ILi64EEEEEENS_10bfloat16_tENS5_IJNS4_6LayoutINS5_IJiNS5_IJSB_iEEEiEEENS5_IJlNS5_IJSC_SB_EEElEEEEENSL_INS5_IJNS5_IJNS5_IJNSA_ILi8EEESB_NSA_ILi4EEEEEEiEEENS5_IJNS5_IJNSA_ILi16EEESB_SB_EEEiEEEiEEENS5_IJNS5_IJNS5_IJSI_SV_NSA_ILi1024EEEEEENSA_ILi4096EEEEEENS5_IJNS5_IJSC_NSA_ILi512EEENSA_ILi32EEEEEElEEElEEEEEEEESK_NS5_IJlSC_lEEENS4_8TiledMMAINS4_8MMA_AtomIJNS4_4SM904GMMA6SPARSE29GMMA_64x128x32_F32BF16BF16_SSILNS1E_5MajorE0ELS1H_0ELNS1E_7ScaleInE1ELS1I_1ELNS1E_9SparseSelE0EEEEEENSL_ISD_NS5_IJSC_NSA_ILi0EEES1M_EEEEENS5_IJNS4_10UnderscoreES1P_S1P_EEEEENS4_13SM90_TMA_LOADENS4_14ComposedLayoutINS4_7SwizzleILi2ELi4ELi3EEENS4_25smem_sparse_ptr_flag_bitsILi2ELi16EEENSL_INS5_IJNS5_IJSC_SR_EEENS5_IJSB_S14_EEEEEENS5_IJNS5_IJS1M_SI_EEESO_EEEEEEEvNS4_8identityENS4_23SM90_TMA_LOAD_MULTICASTENS1T_INS1U_ILi3ELi4ELi3EEENS4_18smem_ptr_flag_bitsILi16EEENSL_INS5_IJSR_SI_EEENS5_IJSI_SC_EEEEEEEvS25_EENS_8epilogue10collective6detail29Sm90TmaWarpSpecializedAdapterINS2G_15DefaultEpilogueIfNS5_IJSC_llEEES2K_NS2F_6thread17LinearCombinationIfLi1EffLNS2L_9ScaleType4KindE0ELNS_15FloatRoundStyleE2EfEENS1_15EpilogueDefaultEEEEEvvEEEEvNT_6ParamsE --------------------------
	.section	.nv.info._ZN7cutlass13device_kernelINS_4gemm6kernel13GemmUniversalIN4cute5tupleIJiiiiEEENS1_10collective13CollectiveMmaINS1_40MainloopSm90TmaGmmaWarpSpecializedSparseILi6ENS5_IJNS4_1CILi2EEENSA_ILi1EEESC_EEENS1_35KernelTmaWarpSpecializedCooperativeEEENS5_IJNSA_ILi256EEENSA_ILi128EEENSA_ILi64EEEEEENS_10bfloat16_tENS5_IJNS4_6LayoutINS5_IJiNS5_IJSB_iEEEiEEENS5_IJlNS5_IJSC_SB_EEElEEEEENSL_INS5_IJNS5_IJNS5_IJNSA_ILi8EEESB_NSA_ILi4EEEEEEiEEENS5_IJNS5_IJNSA_ILi16EEESB_SB_EEEiEEEiEEENS5_IJNS5_IJNS5_IJSI_SV_NSA_ILi1024EEEEEENSA_ILi4096EEEEEENS5_IJNS5_IJSC_NSA_ILi512EEENSA_ILi32EEEEEElEEElEEEEEEEESK_NS5_IJlSC_lEEENS4_8TiledMMAINS4_8MMA_AtomIJNS4_4SM904GMMA6SPARSE29GMMA_64x128x32_F32BF16BF16_SSILNS1E_5MajorE0ELS1H_0ELNS1E_7ScaleInE1ELS1I_1ELNS1E_9SparseSelE0EEEEEENSL_ISD_NS5_IJSC_NSA_ILi0EEES1M_EEEEENS5_IJNS4_10UnderscoreES1P_S1P_EEEEENS4_13SM90_TMA_LOADENS4_14ComposedLayoutINS4_7SwizzleILi2ELi4ELi3EEENS4_25smem_sparse_ptr_flag_bitsILi2ELi16EEENSL_INS5_IJNS5_IJSC_SR_EEENS5_IJSB_S14_EEEEEENS5_IJNS5_IJS1M_SI_EEESO_EEEEEEEvNS4_8identityENS4_23SM90_TMA_LOAD_MULTICASTENS1T_INS1U_ILi3ELi4ELi3EEENS4_18smem_ptr_flag_bitsILi16EEENSL_INS5_IJSR_SI_EEENS5_IJSI_SC_EEEEEEEvS25_EENS_8epilogue10collective6detail29Sm90TmaWarpSpecializedAdapterINS2G_15DefaultEpilogueIfNS5_IJSC_llEEES2K_NS2F_6thread17LinearCombinationIfLi1EffLNS2L_9ScaleType4KindE0ELNS_15FloatRoundStyleE2EfEENS1_15EpilogueDefaultEEEEEvvEEEEvNT_6ParamsE,"",@"SHT_CUDA_INFO"
	.sectionflags	@""
	.align	4


	//----- nvinfo : EIATTR_CUDA_API_VERSION
	.align		4
        /*0000*/ 	.byte	0x04, 0x37
        /*0002*/ 	.short	(.L_18 - .L_17)
.L_17:
        /*0004*/ 	.word	0x00000082


	//----- nvinfo : EIATTR_KPARAM_INFO
	.align		4
.L_18:
        /*0008*/ 	.byte	0x04, 0x17
        /*000a*/ 	.short	(.L_20 - .L_19)
.L_19:
        /*000c*/ 	.word	0x00000000
        /*0010*/ 	.short	0x0000
        /*0012*/ 	.short	0x0070
        /*0014*/ 	.byte	0x00, 0xf0, 0x01, 0x14


	//----- nvinfo : EIATTR_SPARSE_MMA_MASK
	.align		4
.L_20:
        /*0018*/ 	.byte	0x03, 0x50
        /*001a*/ 	.short	0x0002


	//----- nvinfo : EIATTR_MAXREG_COUNT
	.align		4
        /*001c*/ 	.byte	0x03, 0x1b
        /*001e*/ 	.short	0x00a8


	//----- nvinfo : EIATTR_NUM_BARRIERS
	.align		4
        /*0020*/ 	.byte	0x02, 0x4c
        /*0022*/ 	.byte	0x01
	.zero		1


	//----- nvinfo : EIATTR_MERCURY_ISA_VERSION
	.align		4
        /*0024*/ 	.byte	0x03, 0x5f
        /*0026*/ 	.short	0x0101


	//----- nvinfo : EIATTR_INT_WARP_WIDE_INSTR_OFFSETS
	.align		4
        /*0028*/ 	.byte	0x04, 0x31
        /*002a*/ 	.short	(.L_22 - .L_21)


	//   ....[0]....
.L_21:
        /*002c*/ 	.word	0x000005e0


	//   ....[1]....
        /*0030*/ 	.word	0x000005f0


	//   ....[2]....
        /*0034*/ 	.word	0x00000750


	//----- nvinfo : EIATTR_COOP_GROUP_MASK_REGIDS
	.align		4
.L_22:
        /*0038*/ 	.byte	0x04, 0x29
        /*003a*/ 	.short	(.L_24 - .L_23)


	//   ....[0]....
.L_23:
        /*003c*/ 	.word	0xffffffff


	//   ....[1]....
        /*0040*/ 	.word	0xffffffff


	//   ....[2]....
        /*0044*/ 	.word	0xffffffff


	//   ....[3]....
        /*0048*/ 	.word	0xffffffff


	//   ....[4]....
        /*004c*/ 	.word	0xffffffff


	//   ....[5]....
        /*0050*/ 	.word	0xffffffff


	//----- nvinfo : EIATTR_COOP_GROUP_INSTR_OFFSETS
	.align		4
.L_24:
        /*0054*/ 	.byte	0x04, 0x28
        /*0056*/ 	.short	(.L_26 - .L_25)


	//   ....[0]....
.L_25:
        /*0058*/ 	.word	0x00000060


	//   ....[1]....
        /*005c*/ 	.word	0x00000070


	//   ....[2]....
        /*0060*/ 	.word	0x000001c0


	//   ....[3]....
        /*0064*/ 	.word	0x00000430


	//   ....[4]....
        /*0068*/ 	.word	0x00000870


	//   ....[5]....
        /*006c*/ 	.word	0x00001340


	//----- nvinfo : EIATTR_REG_RECONFIG
	.align		4
.L_26:
        /*0070*/ 	.byte	0x01, 0x54
	.zero		2


	//----- nvinfo : EIATTR_MBARRIER_INSTR_OFFSETS
	.align		4
        /*0074*/ 	.byte	0x04, 0x39
        /*0076*/ 	.short	(.L_28 - .L_27)


	//   ....[0]....
.L_27:
        /*0078*/ 	.word	0x00000340
        /*007c*/ 	.word	0x000000ff
        /*0080*/ 	.word	0x00000000
        /*0084*/ 	.short	0x0100
        /*0086*/ 	.byte	0x0a
	.zero		1


	//   ....[1]....
        /*0088*/ 	.word	0x00000350
        /*008c*/ 	.word	0x000000ff
        /*0090*/ 	.word	0x00000030
        /*0094*/ 	.short	0x0100
        /*0096*/ 	.byte	0x0a
	.zero		1


	//   ....[2]....
        /*0098*/ 	.word	0x00000360
        /*009c*/ 	.word	0x000000ff
        /*00a0*/ 	.word	0x00000008
        /*00a4*/ 	.short	0x0100
        /*00a6*/ 	.byte	0x0a
	.zero		1


	//   ....[3]....
        /*00a8*/ 	.word	0x00000370
        /*00ac*/ 	.word	0x000000ff
        /*00b0*/ 	.word	0x00000038
        /*00b4*/ 	.short	0x0100
        /*00b6*/ 	.byte	0x0a
	.zero		1


	//   ....[4]....
        /*00b8*/ 	.word	0x00000380
        /*00bc*/ 	.word	0x000000ff
        /*00c0*/ 	.word	0x00000010
        /*00c4*/ 	.short	0x0100
        /*00c6*/ 	.byte	0x0a
	.zero		1


	//   ....[5]....
        /*00c8*/ 	.word	0x00000390
        /*00cc*/ 	.word	0x000000ff
        /*00d0*/ 	.word	0x00000040
        /*00d4*/ 	.short	0x0100
        /*00d6*/ 	.byte	0x0a
	.zero		1


	//   ....[6]....
        /*00d8*/ 	.word	0x000003a0
        /*00dc*/ 	.word	0x000000ff
        /*00e0*/ 	.word	0x00000018
        /*00e4*/ 	.short	0x0100
        /*00e6*/ 	.byte	0x0a
	.zero		1


	//   ....[7]....
        /*00e8*/ 	.word	0x000003b0
        /*00ec*/ 	.word	0x000000ff
        /*00f0*/ 	.word	0x00000048
        /*00f4*/ 	.short	0x0100
        /*00f6*/ 	.byte	0x0a
	.zero		1


	//   ....[8]....
        /*00f8*/ 	.word	0x000003c0
        /*00fc*/ 	.word	0x000000ff
        /*0100*/ 	.word	0x00000020
        /*0104*/ 	.short	0x0100
        /*0106*/ 	.byte	0x0a
	.zero		1


	//   ....[9]....
        /*0108*/ 	.word	0x000003d0
        /*010c*/ 	.word	0x000000ff
        /*0110*/ 	.word	0x00000050
        /*0114*/ 	.short	0x0100
        /*0116*/ 	.byte	0x0a
	.zero		1


	//   ....[10]....
        /*0118*/ 	.word	0x000003e0
        /*011c*/ 	.word	0x000000ff
        /*0120*/ 	.word	0x00000028
        /*0124*/ 	.short	0x0100
        /*0126*/ 	.byte	0x0a
	.zero		1


	//   ....[11]....
        /*0128*/ 	.word	0x000003f0
        /*012c*/ 	.word	0x000000ff
        /*0130*/ 	.word	0x00000058
        /*0134*/ 	.short	0x0100
        /*0136*/ 	.byte	0x0a
	.zero		1


	//   ....[12]....
        /*0138*/ 	.word	0x000007c0
        /*013c*/ 	.word	0x000000ff
        /*0140*/ 	.word	0x00000070
        /*0144*/ 	.short	0x0100
        /*0146*/ 	.byte	0x08
	.zero		1


	//   ....[13]....
        /*0148*/ 	.word	0x00000820
        /*014c*/ 	.word	0x000000ff
        /*0150*/ 	.word	0x00000078
        /*0154*/ 	.short	0x0100
        /*0156*/ 	.byte	0x08
	.zero		1


	//   ....[14]....
        /*0158*/ 	.word	0x00001890
        /*015c*/ 	.word	0x000000ff
        /*0160*/ 	.word	0x00000000
        /*0164*/ 	.short	0x010a
        /*0166*/ 	.byte	0x08
	.zero		1


	//   ....[15]....
        /*0168*/ 	.word	0x00001960
        /*016c*/ 	.word	0x000000ff
        /*0170*/ 	.word	0x00000000
        /*0174*/ 	.short	0x010a
        /*0176*/ 	.byte	0x08
	.zero		1


	//   ....[16]....
        /*0178*/ 	.word	0x00001ba0
        /*017c*/ 	.word	0x0000000e
        /*0180*/ 	.word	0x00000000
        /*0184*/ 	.short	0x0101
        /*0186*/ 	.byte	0x3f
	.zero		1


	//   ....[17]....
        /*0188*/ 	.word	0x0000b0e0
        /*018c*/ 	.word	0x0000000f
        /*0190*/ 	.word	0x00000030
        /*0194*/ 	.short	0x010a
        /*0196*/ 	.byte	0x3f
	.zero		1


	//   ....[18]....
        /*0198*/ 	.word	0x0000b540
        /*019c*/ 	.word	0x00000007
        /*01a0*/ 	.word	0x00000078
        /*01a4*/ 	.short	0x0101
        /*01a6*/ 	.byte	0x3f
	.zero		1


	//   ....[19]....
        /*01a8*/ 	.word	0x0000bc90
        /*01ac*/ 	.word	0x00000005
        /*01b0*/ 	.word	0x00000000
        /*01b4*/ 	.short	0x010a
        /*01b6*/ 	.byte	0x3f
	.zero		1


	//   ....[20]....
        /*01b8*/ 	.word	0x0000bd10
        /*01bc*/ 	.word	0x00000007
        /*01c0*/ 	.word	0x00000000
        /*01c4*/ 	.short	0x010a
        /*01c6*/ 	.byte	0x3f
	.zero		1


	//   ....[21]....
        /*01c8*/ 	.word	0x0000bda0
        /*01cc*/ 	.word	0x00000006
        /*01d0*/ 	.word	0x00000000
        /*01d4*/ 	.short	0x010a
        /*01d6*/ 	.byte	0x3f
	.zero		1


	//   ....[22]....
        /*01d8*/ 	.word	0x0000be30
        /*01dc*/ 	.word	0x00000009
        /*01e0*/ 	.word	0x00000000
        /*01e4*/ 	.short	0x010a
        /*01e6*/ 	.byte	0x3f
	.zero		1


	//   ....[23]....
        /*01e8*/ 	.word	0x0000bec0
        /*01ec*/ 	.word	0x00000006
        /*01f0*/ 	.word	0x00000000
        /*01f4*/ 	.short	0x010a
        /*01f6*/ 	.byte	0x3f
	.zero		1


	//   ....[24]....
        /*01f8*/ 	.word	0x0000bf50
        /*01fc*/ 	.word	0x00000003
        /*0200*/ 	.word	0x00000000
        /*0204*/ 	.short	0x010a
        /*0206*/ 	.byte	0x3f
	.zero		1


	//   ....[25]....
        /*0208*/ 	.word	0x0000bfc0
        /*020c*/ 	.word	0x0000000e
        /*0210*/ 	.word	0x00000000
        /*0214*/ 	.short	0x010a
        /*0216*/ 	.byte	0x3f
	.zero		1


	//   ....[26]....
        /*0218*/ 	.word	0x0000c090
        /*021c*/ 	.word	0x0000000f
        /*0220*/ 	.word	0x00000030
        /*0224*/ 	.short	0x010a
        /*0226*/ 	.byte	0x3f
	.zero		1


	//   ....[27]....
        /*0228*/ 	.word	0x0000c160
        /*022c*/ 	.word	0x00000005
        /*0230*/ 	.word	0x00000000
        /*0234*/ 	.short	0x010a
        /*0236*/ 	.byte	0x3f
	.zero		1


	//   ....[28]....
        /*0238*/ 	.word	0x0000c1b0
        /*023c*/ 	.word	0x00000007
        /*0240*/ 	.word	0x00000000
        /*0244*/ 	.short	0x010a
        /*0246*/ 	.byte	0x3f
	.zero		1


	//   ....[29]....
        /*0248*/ 	.word	0x0000c200
        /*024c*/ 	.word	0x00000006
        /*0250*/ 	.word	0x00000000
        /*0254*/ 	.short	0x010a
        /*0256*/ 	.byte	0x3f
	.zero		1


	//   ....[30]....
        /*0258*/ 	.word	0x0000c250
        /*025c*/ 	.word	0x00000009
        /*0260*/ 	.word	0x00000000
        /*0264*/ 	.short	0x010a
        /*0266*/ 	.byte	0x3f
	.zero		1


	//   ....[31]....
        /*0268*/ 	.word	0x0000c2a0
        /*026c*/ 	.word	0x00000006
        /*0270*/ 	.word	0x00000000
        /*0274*/ 	.short	0x010a
        /*0276*/ 	.byte	0x3f
	.zero		1


	//----- nvinfo : EIATTR_NUM_MBARRIERS
	.align		4
.L_28:
        /*0278*/ 	.byte	0x03, 0x38
        /*027a*/ 	.short	0x000e


	//----- nvinfo : EIATTR_EXIT_INSTR_OFFSETS
	.align		4
        /*027c*/ 	.byte	0x04, 0x1c
        /*027e*/ 	.short	(.L_30 - .L_29)


	//   ....[0]....
.L_29:
        /*0280*/ 	.word	0x000009e0


	//   ....[1]....
        /*0284*/ 	.word	0x00001210


	//   ....[2]....
        /*0288*/ 	.word	0x0000a7e0


	//   ....[3]....
        /*028c*/ 	.word	0x0000ad40


	//   ....[4]....
        /*0290*/ 	.word	0x0000bfa0


	//----- nvinfo : EIATTR_MAX_THREADS
	.align		4
.L_30:
        /*0294*/ 	.byte	0x04, 0x05
        /*0296*/ 	.short	(.L_32 - .L_31)
.L_31:
        /*0298*/ 	.word	0x00000180
        /*029c*/ 	.word	0x00000001
        /*02a0*/ 	.word	0x00000001


	//----- nvinfo : EIATTR_CRS_STACK_SIZE
	.align		4
.L_32:
        /*02a4*/ 	.byte	0x04, 0x1e
        /*02a6*/ 	.short	(.L_34 - .L_33)
.L_33:
        /*02a8*/ 	.word	0x00000000


	//----- nvinfo : EIATTR_CBANK_PARAM_SIZE
	.align		4
.L_34:
        /*02ac*/ 	.byte	0x03, 0x19
        /*02ae*/ 	.short	0x0570


	//----- nvinfo : EIATTR_PARAM_CBANK
	.align		4
        /*02b0*/ 	.byte	0x04, 0x0a
        /*02b2*/ 	.short	(.L_36 - .L_35)
	.align		4
.L_35:
        /*02b4*/ 	.word	index@(.nv.constant0._ZN7cutlass13device_kernelINS_4gemm6kernel13GemmUniversalIN4cute5tupleIJiiiiEEENS1_10collective13CollectiveMmaINS1_40MainloopSm90TmaGmmaWarpSpecializedSparseILi6ENS5_IJNS4_1CILi2EEENSA_ILi1EEESC_EEENS1_35KernelTmaWarpSpecializedCooperativeEEENS5_IJNSA_ILi256EEENSA_ILi128EEENSA_ILi64EEEEEENS_10bfloat16_tENS5_IJNS4_6LayoutINS5_IJiNS5_IJSB_iEEEiEEENS5_IJlNS5_IJSC_SB_EEElEEEEENSL_INS5_IJNS5_IJNS5_IJNSA_ILi8EEESB_NSA_ILi4EEEEEEiEEENS5_IJNS5_IJNSA_ILi16EEESB_SB_EEEiEEEiEEENS5_IJNS5_IJNS5_IJSI_SV_NSA_ILi1024EEEEEENSA_ILi4096EEEEEENS5_IJNS5_IJSC_NSA_ILi512EEENSA_ILi32EEEEEElEEElEEEEEEEESK_NS5_IJlSC_lEEENS4_8TiledMMAINS4_8MMA_AtomIJNS4_4SM904GMMA6SPARSE29GMMA_64x128x32_F32BF16BF16_SSILNS1E_5MajorE0ELS1H_0ELNS1E_7ScaleInE1ELS1I_1ELNS1E_9SparseSelE0EEEEEENSL_ISD_NS5_IJSC_NSA_ILi0EEES1M_EEEEENS5_IJNS4_10UnderscoreES1P_S1P_EEEEENS4_13SM90_TMA_LOADENS4_14ComposedLayoutINS4_7SwizzleILi2ELi4ELi3EEENS4_25smem_sparse_ptr_flag_bitsILi2ELi16EEENSL_INS5_IJNS5_IJSC_SR_EEENS5_IJSB_S14_EEEEEENS5_IJNS5_IJS1M_SI_EEESO_EEEEEEEvNS4_8identityENS4_23SM90_TMA_LOAD_MULTICASTENS1T_INS1U_ILi3ELi4ELi3EEENS4_18smem_ptr_flag_bitsILi16EEENSL_INS5_IJSR_SI_EEENS5_IJSI_SC_EEEEEEEvS25_EENS_8epilogue10collective6detail29Sm90TmaWarpSpecializedAdapterINS2G_15DefaultEpilogueIfNS5_IJSC_llEEES2K_NS2F_6thread17LinearCombinationIfLi1EffLNS2L_9ScaleType4KindE0ELNS_15FloatRoundStyleE2EfEENS1_15EpilogueDefaultEEEEEvvEEEEvNT_6ParamsE)
        /*02b8*/ 	.short	0x0210
        /*02ba*/ 	.short	0x0570


	//----- nvinfo : EIATTR_SW_WAR
	.align		4
.L_36:
        /*02bc*/ 	.byte	0x04, 0x36
        /*02be*/ 	.short	(.L_38 - .L_37)
.L_37:
        /*02c0*/ 	.word	0x00000008
.L_38:


//--------------------- .nv.callgraph             --------------------------
	.section	.nv.callgraph,"",@"SHT_CUDA_CALLGRAPH"
	.align	4
	.sectionentsize	8
	.align		4
        /*0000*/ 	.word	0x00000000
	.align		4
        /*0004*/ 	.word	0xffffffff
	.align		4
        /*0008*/ 	.word	0x00000000
	.align		4
        /*000c*/ 	.word	0xfffffffe
	.align		4
        /*0010*/ 	.word	0x00000000
	.align		4
        /*0014*/ 	.word	0xfffffffd
	.align		4
        /*0018*/ 	.word	0x00000000
	.align		4
        /*001c*/ 	.word	0xfffffffc


//--------------------- .nv.constant4             --------------------------
	.section	.nv.constant4,"a",@progbits
	.align	8
	.align		8
.nv.constant4:
        /*0000*/ 	.dword	_ZN39_INTERNAL_2f604b40_4_k_cu_f585e17a_27864cuda3std3__45__cpo5beginE
	.align		8
        /*0008*/ 	.dword	_ZN39_INTERNAL_2f604b40_4_k_cu_f585e17a_27864cuda3std3__45__cpo3endE
	.align		8
        /*0010*/ 	.dword	_ZN39_INTERNAL_2f604b40_4_k_cu_f585e17a_27864cuda3std3__45__cpo6cbeginE
	.align		8
        /*0018*/ 	.dword	_ZN39_INTERNAL_2f604b40_4_k_cu_f585e17a_27864cuda3std3__45__cpo4cendE
	.align		8
        /*0020*/ 	.dword	_ZN39_INTERNAL_2f604b40_4_k_cu_f585e17a_27864cuda3std3__441_GLOBAL__N__2f604b40_4_k_cu_f585e17a_27866ignoreE
	.align		8
        /*0028*/ 	.dword	_ZN39_INTERNAL_2f604b40_4_k_cu_f585e17a_27864cuda3std3__419piecewise_constructE
	.align		8
        /*0030*/ 	.dword	_ZN39_INTERNAL_2f604b40_4_k_cu_f585e17a_27864cuda3std3__48in_placeE
	.align		8
        /*0038*/ 	.dword	_ZN39_INTERNAL_2f604b40_4_k_cu_f585e17a_27864cuda3std6ranges3__45__cpo4swapE
	.align		8
        /*0040*/ 	.dword	_ZN39_INTERNAL_2f604b40_4_k_cu_f585e17a_27864cuda3std6ranges3__45__cpo9iter_moveE
	.align		8
        /*0048*/ 	.dword	_ZN39_INTERNAL_2f604b40_4_k_cu_f585e17a_27864cute7productE
	.align		8
        /*0050*/ 	.dword	_ZN39_INTERNAL_2f604b40_4_k_cu_f585e17a_27864cute1_E


//--------------------- .text._ZN7cutlass13device_kernelINS_4gemm6kernel13GemmUniversalIN4cute5tupleIJiiiiEEENS1_10collective13CollectiveMmaINS1_40MainloopSm90TmaGmmaWarpSpecializedSparseILi6ENS5_IJNS4_1CILi2EEENSA_ILi1EEESC_EEENS1_35KernelTmaWarpSpecializedCooperativeEEENS5_IJNSA_ILi256EEENSA_ILi128EEENSA_ILi64EEEEEENS_10bfloat16_tENS5_IJNS4_6LayoutINS5_IJiNS5_IJSB_iEEEiEEENS5_IJlNS5_IJSC_SB_EEElEEEEENSL_INS5_IJNS5_IJNS5_IJNSA_ILi8EEESB_NSA_ILi4EEEEEEiEEENS5_IJNS5_IJNSA_ILi16EEESB_SB_EEEiEEEiEEENS5_IJNS5_IJNS5_IJSI_SV_NSA_ILi1024EEEEEENSA_ILi4096EEEEEENS5_IJNS5_IJSC_NSA_ILi512EEENSA_ILi32EEEEEElEEElEEEEEEEESK_NS5_IJlSC_lEEENS4_8TiledMMAINS4_8MMA_AtomIJNS4_4SM904GMMA6SPARSE29GMMA_64x128x32_F32BF16BF16_SSILNS1E_5MajorE0ELS1H_0ELNS1E_7ScaleInE1ELS1I_1ELNS1E_9SparseSelE0EEEEEENSL_ISD_NS5_IJSC_NSA_ILi0EEES1M_EEEEENS5_IJNS4_10UnderscoreES1P_S1P_EEEEENS4_13SM90_TMA_LOADENS4_14ComposedLayoutINS4_7SwizzleILi2ELi4ELi3EEENS4_25smem_sparse_ptr_flag_bitsILi2ELi16EEENSL_INS5_IJNS5_IJSC_SR_EEENS5_IJSB_S14_EEEEEENS5_IJNS5_IJS1M_SI_EEESO_EEEEEEEvNS4_8identityENS4_23SM90_TMA_LOAD_MULTICASTENS1T_INS1U_ILi3ELi4ELi3EEENS4_18smem_ptr_flag_bitsILi16EEENSL_INS5_IJSR_SI_EEENS5_IJSI_SC_EEEEEEEvS25_EENS_8epilogue10collective6detail29Sm90TmaWarpSpecializedAdapterINS2G_15DefaultEpilogueIfNS5_IJSC_llEEES2K_NS2F_6thread17LinearCombinationIfLi1EffLNS2L_9ScaleType4KindE0ELNS_15FloatRoundStyleE2EfEENS1_15EpilogueDefaultEEEEEvvEEEEvNT_6ParamsE --------------------------
	.section	.text._ZN7cutlass13device_kernelINS_4gemm6kernel13GemmUniversalIN4cute5tupleIJiiiiEEENS1_10collective13CollectiveMmaINS1_40MainloopSm90TmaGmmaWarpSpecializedSparseILi6ENS5_IJNS4_1CILi2EEENSA_ILi1EEESC_EEENS1_35KernelTmaWarpSpecializedCooperativeEEENS5_IJNSA_ILi256EEENSA_ILi128EEENSA_ILi64EEEEEENS_10bfloat16_tENS5_IJNS4_6LayoutINS5_IJiNS5_IJSB_iEEEiEEENS5_IJlNS5_IJSC_SB_EEElEEEEENSL_INS5_IJNS5_IJNS5_IJNSA_ILi8EEESB_NSA_ILi4EEEEEEiEEENS5_IJNS5_IJNSA_ILi16EEESB_SB_EEEiEEEiEEENS5_IJNS5_IJNS5_IJSI_SV_NSA_ILi1024EEEEEENSA_ILi4096EEEEEENS5_IJNS5_IJSC_NSA_ILi512EEENSA_ILi32EEEEEElEEElEEEEEEEESK_NS5_IJlSC_lEEENS4_8TiledMMAINS4_8MMA_AtomIJNS4_4SM904GMMA6SPARSE29GMMA_64x128x32_F32BF16BF16_SSILNS1E_5MajorE0ELS1H_0ELNS1E_7ScaleInE1ELS1I_1ELNS1E_9SparseSelE0EEEEEENSL_ISD_NS5_IJSC_NSA_ILi0EEES1M_EEEEENS5_IJNS4_10UnderscoreES1P_S1P_EEEEENS4_13SM90_TMA_LOADENS4_14ComposedLayoutINS4_7SwizzleILi2ELi4ELi3EEENS4_25smem_sparse_ptr_flag_bitsILi2ELi16EEENSL_INS5_IJNS5_IJSC_SR_EEENS5_IJSB_S14_EEEEEENS5_IJNS5_IJS1M_SI_EEESO_EEEEEEEvNS4_8identityENS4_23SM90_TMA_LOAD_MULTICASTENS1T_INS1U_ILi3ELi4ELi3EEENS4_18smem_ptr_flag_bitsILi16EEENSL_INS5_IJSR_SI_EEENS5_IJSI_SC_EEEEEEEvS25_EENS_8epilogue10collective6detail29Sm90TmaWarpSpecializedAdapterINS2G_15DefaultEpilogueIfNS5_IJSC_llEEES2K_NS2F_6thread17LinearCombinationIfLi1EffLNS2L_9ScaleType4KindE0ELNS_15FloatRoundStyleE2EfEENS1_15EpilogueDefaultEEEEEvvEEEEvNT_6ParamsE,"ax",@progbits
	.align	128
.text._ZN7cutlass13device_kernelINS_4gemm6kernel13GemmUniversalIN4cute5tupleIJiiiiEEENS1_10collective13CollectiveMmaINS1_40MainloopSm90TmaGmmaWarpSpecializedSparseILi6ENS5_IJNS4_1CILi2EEENSA_ILi1EEESC_EEENS1_35KernelTmaWarpSpecializedCooperativeEEENS5_IJNSA_ILi256EEENSA_ILi128EEENSA_ILi64EEEEEENS_10bfloat16_tENS5_IJNS4_6LayoutINS5_IJiNS5_IJSB_iEEEiEEENS5_IJlNS5_IJSC_SB_EEElEEEEENSL_INS5_IJNS5_IJNS5_IJNSA_ILi8EEESB_NSA_ILi4EEEEEEiEEENS5_IJNS5_IJNSA_ILi16EEESB_SB_EEEiEEEiEEENS5_IJNS5_IJNS5_IJSI_SV_NSA_ILi1024EEEEEENSA_ILi4096EEEEEENS5_IJNS5_IJSC_NSA_ILi512EEENSA_ILi32EEEEEElEEElEEEEEEEESK_NS5_IJlSC_lEEENS4_8TiledMMAINS4_8MMA_AtomIJNS4_4SM904GMMA6SPARSE29GMMA_64x128x32_F32BF16BF16_SSILNS1E_5MajorE0ELS1H_0ELNS1E_7ScaleInE1ELS1I_1ELNS1E_9SparseSelE0EEEEEENSL_ISD_NS5_IJSC_NSA_ILi0EEES1M_EEEEENS5_IJNS4_10UnderscoreES1P_S1P_EEEEENS4_13SM90_TMA_LOADENS4_14ComposedLayoutINS4_7SwizzleILi2ELi4ELi3EEENS4_25smem_sparse_ptr_flag_bitsILi2ELi16EEENSL_INS5_IJNS5_IJSC_SR_EEENS5_IJSB_S14_EEEEEENS5_IJNS5_IJS1M_SI_EEESO_EEEEEEEvNS4_8identityENS4_23SM90_TMA_LOAD_MULTICASTENS1T_INS1U_ILi3ELi4ELi3EEENS4_18smem_ptr_flag_bitsILi16EEENSL_INS5_IJSR_SI_EEENS5_IJSI_SC_EEEEEEEvS25_EENS_8epilogue10collective6detail29Sm90TmaWarpSpecializedAdapterINS2G_15DefaultEpilogueIfNS5_IJSC_llEEES2K_NS2F_6thread17LinearCombinationIfLi1EffLNS2L_9ScaleType4KindE0ELNS_15FloatRoundStyleE2EfEENS1_15EpilogueDefaultEEEEEvvEEEEvNT_6ParamsE:
        .type           _ZN7cutlass13device_kernelINS_4gemm6kernel13GemmUniversalIN4cute5tupleIJiiiiEEENS1_10collective13CollectiveMmaINS1_40MainloopSm90TmaGmmaWarpSpecializedSparseILi6ENS5_IJNS4_1CILi2EEENSA_ILi1EEESC_EEENS1_35KernelTmaWarpSpecializedCooperativeEEENS5_IJNSA_ILi256EEENSA_ILi128EEENSA_ILi64EEEEEENS_10bfloat16_tENS5_IJNS4_6LayoutINS5_IJiNS5_IJSB_iEEEiEEENS5_IJlNS5_IJSC_SB_EEElEEEEENSL_INS5_IJNS5_IJNS5_IJNSA_ILi8EEESB_NSA_ILi4EEEEEEiEEENS5_IJNS5_IJNSA_ILi16EEESB_SB_EEEiEEEiEEENS5_IJNS5_IJNS5_IJSI_SV_NSA_ILi1024EEEEEENSA_ILi4096EEEEEENS5_IJNS5_IJSC_NSA_ILi512EEENSA_ILi32EEEEEElEEElEEEEEEEESK_NS5_IJlSC_lEEENS4_8TiledMMAINS4_8MMA_AtomIJNS4_4SM904GMMA6SPARSE29GMMA_64x128x32_F32BF16BF16_SSILNS1E_5MajorE0ELS1H_0ELNS1E_7ScaleInE1ELS1I_1ELNS1E_9SparseSelE0EEEEEENSL_ISD_NS5_IJSC_NSA_ILi0EEES1M_EEEEENS5_IJNS4_10UnderscoreES1P_S1P_EEEEENS4_13SM90_TMA_LOADENS4_14ComposedLayoutINS4_7SwizzleILi2ELi4ELi3EEENS4_25smem_sparse_ptr_flag_bitsILi2ELi16EEENSL_INS5_IJNS5_IJSC_SR_EEENS5_IJSB_S14_EEEEEENS5_IJNS5_IJS1M_SI_EEESO_EEEEEEEvNS4_8identityENS4_23SM90_TMA_LOAD_MULTICASTENS1T_INS1U_ILi3ELi4ELi3EEENS4_18smem_ptr_flag_bitsILi16EEENSL_INS5_IJSR_SI_EEENS5_IJSI_SC_EEEEEEEvS25_EENS_8epilogue10collective6detail29Sm90TmaWarpSpecializedAdapterINS2G_15DefaultEpilogueIfNS5_IJSC_llEEES2K_NS2F_6thread17LinearCombinationIfLi1EffLNS2L_9ScaleType4KindE0ELNS_15FloatRoundStyleE2EfEENS1_15EpilogueDefaultEEEEEvvEEEEvNT_6ParamsE,@function
        .size           _ZN7cutlass13device_kernelINS_4gemm6kernel13GemmUniversalIN4cute5tupleIJiiiiEEENS1_10collective13CollectiveMmaINS1_40MainloopSm90TmaGmmaWarpSpecializedSparseILi6ENS5_IJNS4_1CILi2EEENSA_ILi1EEESC_EEENS1_35KernelTmaWarpSpecializedCooperativeEEENS5_IJNSA_ILi256EEENSA_ILi128EEENSA_ILi64EEEEEENS_10bfloat16_tENS5_IJNS4_6LayoutINS5_IJiNS5_IJSB_iEEEiEEENS5_IJlNS5_IJSC_SB_EEElEEEEENSL_INS5_IJNS5_IJNS5_IJNSA_ILi8EEESB_NSA_ILi4EEEEEEiEEENS5_IJNS5_IJNSA_ILi16EEESB_SB_EEEiEEEiEEENS5_IJNS5_IJNS5_IJSI_SV_NSA_ILi1024EEEEEENSA_ILi4096EEEEEENS5_IJNS5_IJSC_NSA_ILi512EEENSA_ILi32EEEEEElEEElEEEEEEEESK_NS5_IJlSC_lEEENS4_8TiledMMAINS4_8MMA_AtomIJNS4_4SM904GMMA6SPARSE29GMMA_64x128x32_F32BF16BF16_SSILNS1E_5MajorE0ELS1H_0ELNS1E_7ScaleInE1ELS1I_1ELNS1E_9SparseSelE0EEEEEENSL_ISD_NS5_IJSC_NSA_ILi0EEES1M_EEEEENS5_IJNS4_10UnderscoreES1P_S1P_EEEEENS4_13SM90_TMA_LOADENS4_14ComposedLayoutINS4_7SwizzleILi2ELi4ELi3EEENS4_25smem_sparse_ptr_flag_bitsILi2ELi16EEENSL_INS5_IJNS5_IJSC_SR_EEENS5_IJSB_S14_EEEEEENS5_IJNS5_IJS1M_SI_EEESO_EEEEEEEvNS4_8identityENS4_23SM90_TMA_LOAD_MULTICASTENS1T_INS1U_ILi3ELi4ELi3EEENS4_18smem_ptr_flag_bitsILi16EEENSL_INS5_IJSR_SI_EEENS5_IJSI_SC_EEEEEEEvS25_EENS_8epilogue10collective6detail29Sm90TmaWarpSpecializedAdapterINS2G_15DefaultEpilogueIfNS5_IJSC_llEEES2K_NS2F_6thread17LinearCombinationIfLi1EffLNS2L_9ScaleType4KindE0ELNS_15FloatRoundStyleE2EfEENS1_15EpilogueDefaultEEEEEvvEEEEvNT_6ParamsE,(.L_x_320 - _ZN7cutlass13device_kernelINS_4gemm6kernel13GemmUniversalIN4cute5tupleIJiiiiEEENS1_10collective13CollectiveMmaINS1_40MainloopSm90TmaGmmaWarpSpecializedSparseILi6ENS5_IJNS4_1CILi2EEENSA_ILi1EEESC_EEENS1_35KernelTmaWarpSpecializedCooperativeEEENS5_IJNSA_ILi256EEENSA_ILi128EEENSA_ILi64EEEEEENS_10bfloat16_tENS5_IJNS4_6LayoutINS5_IJiNS5_IJSB_iEEEiEEENS5_IJlNS5_IJSC_SB_EEElEEEEENSL_INS5_IJNS5_IJNS5_IJNSA_ILi8EEESB_NSA_ILi4EEEEEEiEEENS5_IJNS5_IJNSA_ILi16EEESB_SB_EEEiEEEiEEENS5_IJNS5_IJNS5_IJSI_SV_NSA_ILi1024EEEEEENSA_ILi4096EEEEEENS5_IJNS5_IJSC_NSA_ILi512EEENSA_ILi32EEEEEElEEElEEEEEEEESK_NS5_IJlSC_lEEENS4_8TiledMMAINS4_8MMA_AtomIJNS4_4SM904GMMA6SPARSE29GMMA_64x128x32_F32BF16BF16_SSILNS1E_5MajorE0ELS1H_0ELNS1E_7ScaleInE1ELS1I_1ELNS1E_9SparseSelE0EEEEEENSL_ISD_NS5_IJSC_NSA_ILi0EEES1M_EEEEENS5_IJNS4_10UnderscoreES1P_S1P_EEEEENS4_13SM90_TMA_LOADENS4_14ComposedLayoutINS4_7SwizzleILi2ELi4ELi3EEENS4_25smem_sparse_ptr_flag_bitsILi2ELi16EEENSL_INS5_IJNS5_IJSC_SR_EEENS5_IJSB_S14_EEEEEENS5_IJNS5_IJS1M_SI_EEESO_EEEEEEEvNS4_8identityENS4_23SM90_TMA_LOAD_MULTICASTENS1T_INS1U_ILi3ELi4ELi3EEENS4_18smem_ptr_flag_bitsILi16EEENSL_INS5_IJSR_SI_EEENS5_IJSI_SC_EEEEEEEvS25_EENS_8epilogue10collective6detail29Sm90TmaWarpSpecializedAdapterINS2G_15DefaultEpilogueIfNS5_IJSC_llEEES2K_NS2F_6thread17LinearCombinationIfLi1EffLNS2L_9ScaleType4KindE0ELNS_15FloatRoundStyleE2EfEENS1_15EpilogueDefaultEEEEEvvEEEEvNT_6ParamsE)
        .other          _ZN7cutlass13device_kernelINS_4gemm6kernel13GemmUniversalIN4cute5tupleIJiiiiEEENS1_10collective13CollectiveMmaINS1_40MainloopSm90TmaGmmaWarpSpecializedSparseILi6ENS5_IJNS4_1CILi2EEENSA_ILi1EEESC_EEENS1_35KernelTmaWarpSpecializedCooperativeEEENS5_IJNSA_ILi256EEENSA_ILi128EEENSA_ILi64EEEEEENS_10bfloat16_tENS5_IJNS4_6LayoutINS5_IJiNS5_IJSB_iEEEiEEENS5_IJlNS5_IJSC_SB_EEElEEEEENSL_INS5_IJNS5_IJNS5_IJNSA_ILi8EEESB_NSA_ILi4EEEEEEiEEENS5_IJNS5_IJNSA_ILi16EEESB_SB_EEEiEEEiEEENS5_IJNS5_IJNS5_IJSI_SV_NSA_ILi1024EEEEEENSA_ILi4096EEEEEENS5_IJNS5_IJSC_NSA_ILi512EEENSA_ILi32EEEEEElEEElEEEEEEEESK_NS5_IJlSC_lEEENS4_8TiledMMAINS4_8MMA_AtomIJNS4_4SM904GMMA6SPARSE29GMMA_64x128x32_F32BF16BF16_SSILNS1E_5MajorE0ELS1H_0ELNS1E_7ScaleInE1ELS1I_1ELNS1E_9SparseSelE0EEEEEENSL_ISD_NS5_IJSC_NSA_ILi0EEES1M_EEEEENS5_IJNS4_10UnderscoreES1P_S1P_EEEEENS4_13SM90_TMA_LOADENS4_14ComposedLayoutINS4_7SwizzleILi2ELi4ELi3EEENS4_25smem_sparse_ptr_flag_bitsILi2ELi16EEENSL_INS5_IJNS5_IJSC_SR_EEENS5_IJSB_S14_EEEEEENS5_IJNS5_IJS1M_SI_EEESO_EEEEEEEvNS4_8identityENS4_23SM90_TMA_LOAD_MULTICASTENS1T_INS1U_ILi3ELi4ELi3EEENS4_18smem_ptr_flag_bitsILi16EEENSL_INS5_IJSR_SI_EEENS5_IJSI_SC_EEEEEEEvS25_EENS_8epilogue10collective6detail29Sm90TmaWarpSpecializedAdapterINS2G_15DefaultEpilogueIfNS5_IJSC_llEEES2K_NS2F_6thread17LinearCombinationIfLi1EffLNS2L_9ScaleType4KindE0ELNS_15FloatRoundStyleE2EfEENS1_15EpilogueDefaultEEEEEvvEEEEvNT_6ParamsE,@"STO_CUDA_ENTRY STV_DEFAULT"
_ZN7cutlass13device_kernelINS_4gemm6kernel13GemmUniversalIN4cute5tupleIJiiiiEEENS1_10collective13CollectiveMmaINS1_40MainloopSm90TmaGmmaWarpSpecializedSparseILi6ENS5_IJNS4_1CILi2EEENSA_ILi1EEESC_EEENS1_35KernelTmaWarpSpecializedCooperativeEEENS5_IJNSA_ILi256EEENSA_ILi128EEENSA_ILi64EEEEEENS_10bfloat16_tENS5_IJNS4_6LayoutINS5_IJiNS5_IJSB_iEEEiEEENS5_IJlNS5_IJSC_SB_EEElEEEEENSL_INS5_IJNS5_IJNS5_IJNSA_ILi8EEESB_NSA_ILi4EEEEEEiEEENS5_IJNS5_IJNSA_ILi16EEESB_SB_EEEiEEEiEEENS5_IJNS5_IJNS5_IJSI_SV_NSA_ILi1024EEEEEENSA_ILi4096EEEEEENS5_IJNS5_IJSC_NSA_ILi512EEENSA_ILi32EEEEEElEEElEEEEEEEESK_NS5_IJlSC_lEEENS4_8TiledMMAINS4_8MMA_AtomIJNS4_4SM904GMMA6SPARSE29GMMA_64x128x32_F32BF16BF16_SSILNS1E_5MajorE0ELS1H_0ELNS1E_7ScaleInE1ELS1I_1ELNS1E_9SparseSelE0EEEEEENSL_ISD_NS5_IJSC_NSA_ILi0EEES1M_EEEEENS5_IJNS4_10UnderscoreES1P_S1P_EEEEENS4_13SM90_TMA_LOADENS4_14ComposedLayoutINS4_7SwizzleILi2ELi4ELi3EEENS4_25smem_sparse_ptr_flag_bitsILi2ELi16EEENSL_INS5_IJNS5_IJSC_SR_EEENS5_IJSB_S14_EEEEEENS5_IJNS5_IJS1M_SI_EEESO_EEEEEEEvNS4_8identityENS4_23SM90_TMA_LOAD_MULTICASTENS1T_INS1U_ILi3ELi4ELi3EEENS4_18smem_ptr_flag_bitsILi16EEENSL_INS5_IJSR_SI_EEENS5_IJSI_SC_EEEEEEEvS25_EENS_8epilogue10collective6detail29Sm90TmaWarpSpecializedAdapterINS2G_15DefaultEpilogueIfNS5_IJSC_llEEES2K_NS2F_6thread17LinearCombinationIfLi1EffLNS2L_9ScaleType4KindE0ELNS_15FloatRoundStyleE2EfEENS1_15EpilogueDefaultEEEEEvvEEEEvNT_6ParamsE:
[----:B------:R-:W-:Y:S01]  /*0000*/  LDC R1, c[0x0][0x28] ;  /* 0x00000a00ff017b82 */ /* 0x000fe20000000800 */
[----:B------:R-:W0:Y:S01]  /*0010*/  S2R R0, SR_TID.X ;  /* 0x0000000000007919 */ /* 0x000e220000002100 */
[----:B------:R-:W-:Y:S01]  /*0020*/  ELECT P0, URZ, PT ;  /* 0x00000000003f782f */ /* 0x000fe20003800000 */
[----:B------:R-:W-:Y:S01]  /*0030*/  BSSY B0, `(.L_x_0) ;  /* 0x0000018000007945 */ /* 0x000fe20003800000 */
[--C-:B0-----:R-:W-:Y:S02]  /*0040*/  SHF.R.U32.HI R2, RZ, 0x5, R0.reuse ;  /* 0x00000005ff027819 */ /* 0x101fe40000011600 */
[----:B------:R-:W-:-:S03]  /*0050*/  SHF.R.U32.HI R4, RZ, 0x7, R0 ;  /* 0x00000007ff047819 */ /* 0x000fc60000011600 */
[----:B------:R-:W0:Y:S04]  /*0060*/  SHFL.IDX PT, R5, R2, RZ, 0x1f ;  /* 0x00001fff02057589 */ /* 0x000e2800000e0000 */
[----:B------:R-:W1:Y:S01]  /*0070*/  SHFL.IDX PT, R3, R4, RZ, 0x1f ;  /* 0x00001fff04037589 */ /* 0x000e6200000e0000 */
[----:B0-----:R-:W-:Y:S02]  /*0080*/  R2UR UR4, R5 ;  /* 0x00000000050472ca */ /* 0x001fe400000e0000 */
[----:B-1----:R-:W-:-:S11]  /*0090*/  R2UR UR8, R3 ;  /* 0x00000000030872ca */ /* 0x002fd600000e0000 */
[----:B------:R-:W-:Y:S02]  /*00a0*/  USHF.R.S32.HI UR5, URZ, 0x1f, UR4 ;  /* 0x0000001f3f057899 */ /* 0x000fe40008011404 */
[----:B------:R-:W-:Y:S02]  /*00b0*/  ISETP.NE.OR P0, PT, RZ, UR4, !P0 ;  /* 0x00000004ff007c0c */ /* 0x000fe4000c705670 */
[----:B------:R-:W-:-:S04]  /*00c0*/  ULEA.HI UR5, UR5, UR4, URZ, 0x2 ;  /* 0x0000000405057291 */ /* 0x000fc8000f8f103f */
[----:B------:R-:W-:-:S04]  /*00d0*/  ULOP3.LUT UR5, UR5, 0xfffffffc, URZ, 0xc0, !UPT ;  /* 0xfffffffc05057892 */ /* 0x000fc8000f8ec03f */
[----:B------:R-:W-:-:S03]  /*00e0*/  UIADD3 UR7, UR4, -UR5, URZ ;  /* 0x8000000504077290 */ /* 0x000fc6000fffe03f */
[----:B------:R-:W-:Y:S09]  /*00f0*/  @P0 BRA `(.L_x_1) ;  /* 0x00000000002c0947 */ /* 0x000ff20003800000 */
[----:B------:R-:W-:Y:S02]  /*0100*/  ULDC.64 UR4, c[0x0][0x198] ;  /* 0x0000660000047ab9 */ /* 0x000fe40000000a00 */
[----:B------:R-:W-:Y:S02]  /*0110*/  UIADD3 UR10, UP0, UR4, 0xf0, URZ ;  /* 0x000000f0040a7890 */ /* 0x000fe4000ff1e03f */
[----:B------:R-:W-:Y:S02]  /*0120*/  UIADD3 UR12, UP1, UR4, 0x1f0, URZ ;  /* 0x000001f0040c7890 */ /* 0x000fe4000ff3e03f */
[----:B------:R-:W-:Y:S02]  /*0130*/  UIADD3 UR4, UP2, UR4, 0x2f0, URZ ;  /* 0x000002f004047890 */ /* 0x000fe4000ff5e03f */
[----:B------:R-:W-:Y:S02]  /*0140*/  UIADD3.X UR11, URZ, UR5, URZ, UP0, !UPT ;  /* 0x000000053f0b7290 */ /* 0x000fe400087fe43f */
[----:B------:R-:W-:-:S02]  /*0150*/  UIADD3.X UR13, URZ, UR5, URZ, UP1, !UPT ;  /* 0x000000053f0d7290 */ /* 0x000fc40008ffe43f */
[----:B------:R-:W-:-:S05]  /*0160*/  UIADD3.X UR5, URZ, UR5, URZ, UP2, !UPT ;  /* 0x000000053f057290 */ /* 0x000fca00097fe43f */
[----:B------:R0:W-:Y:S02]  /*0170*/  UTMACCTL.PF [UR10] ;  /* 0x000000000a0079b9 */ /* 0x0001e40008040000 */
[----:B------:R0:W-:Y:S02]  /*0180*/  UTMACCTL.PF [UR12] ;  /* 0x000000000c0079b9 */ /* 0x0001e40008040000 */
[----:B------:R0:W-:Y:S02]  /*0190*/  UTMACCTL.PF [UR4] ;  /* 0x00000000040079b9 */ /* 0x0001e40008040000 */
[----:B0-----:R-:W-:Y:S01]  /*01a0*/  NOP ;  /* 0x0000000000007918 */ /* 0x001fe20000000000 */
.L_x_1:
[----:B------:R-:W-:Y:S05]  /*01b0*/  BSYNC B0 ;  /* 0x0000000000007941 */ /* 0x000fea0003800000 */
.L_x_0:
[----:B------:R-:W0:Y:S01]  /*01c0*/  SHFL.IDX PT, R3, R2, RZ, 0x1f ;  /* 0x00001fff02037589 */ /* 0x000e2200000e0000 */
[----:B------:R-:W-:Y:S01]  /*01d0*/  UISETP.NE.AND UP0, UPT, UR7, 0x3, UPT ;  /* 0x000000030700788c */ /* 0x000fe2000bf05270 */
[----:B------:R-:W-:Y:S01]  /*01e0*/  ISETP.NE.AND P1, PT, RZ, UR8, PT ;  /* 0x00000008ff007c0c */ /* 0x000fe2000bf25270 */
[----:B------:R-:W-:Y:S02]  /*01f0*/  UIADD3 UR11, UR8, -0x1, URZ ;  /* 0xffffffff080b7890 */ /* 0x000fe4000fffe03f */
[----:B------:R-:W-:Y:S02]  /*0200*/  UISETP.EQ.OR UP0, UPT, UR7, URZ, !UP0 ;  /* 0x0000003f0700728c */ /* 0x000fe4000c702670 */
[----:B------:R-:W-:Y:S02]  /*0210*/  UISETP.GE.U32.AND UP1, UPT, UR11, 0x2, UPT ;  /* 0x000000020b00788c */ /* 0x000fe4000bf26070 */
[----:B------:R-:W-:-:S04]  /*0220*/  UISETP.EQ.AND UP0, UPT, UR8, URZ, UP0 ;  /* 0x0000003f0800728c */ /* 0x000fc80008702270 */
[----:B------:R-:W-:-:S04]  /*0230*/  USEL UR6, URZ, 0x1, !UP0 ;  /* 0x000000013f067887 */ /* 0x000fc8000c000000 */
[----:B------:R-:W-:Y:S01]  /*0240*/  USEL UR6, UR6, 0x2, UP1 ;  /* 0x0000000206067887 */ /* 0x000fe20008800000 */
[----:B0-----:R-:W-:-:S13]  /*0250*/  ISETP.NE.AND P0, PT, R3, RZ, PT ;  /* 0x000000ff0300720c */ /* 0x001fda0003f05270 */
[----:B------:R-:W-:Y:S05]  /*0260*/  @P0 BRA `(.L_x_2) ;  /* 0x0000000000680947 */ /* 0x000fea0003800000 */
[----:B------:R-:W0:Y:S01]  /*0270*/  S2UR UR10, SR_CgaCtaId ;  /* 0x00000000000a79c3 */ /* 0x000e220000008800 */
[----:B------:R-:W-:Y:S01]  /*0280*/  UMOV UR4, 0x400 ;  /* 0x0000040000047882 */ /* 0x000fe20000000000 */
[----:B------:R-:W-:Y:S01]  /*0290*/  UMOV UR5, 0x1 ;  /* 0x0000000100057882 */ /* 0x000fe20000000000 */
[----:B------:R-:W-:Y:S01]  /*02a0*/  UMOV UR8, 0x4 ;  /* 0x0000000400087882 */ /* 0x000fe20000000000 */
[----:B------:R-:W-:Y:S01]  /*02b0*/  ELECT P0, URZ, PT ;  /* 0x00000000003f782f */ /* 0x000fe20003800000 */
[----:B------:R-:W-:-:S04]  /*02c0*/  UIADD3 UR8, -UR8, 0x100000, URZ ;  /* 0x0010000008087890 */ /* 0x000fc8000fffe13f */
[----:B------:R-:W-:Y:S02]  /*02d0*/  USHF.L.U32 UR9, UR8, 0xb, URZ ;  /* 0x0000000b08097899 */ /* 0x000fe4000800063f */
[----:B------:R-:W-:Y:S02]  /*02e0*/  USHF.L.U32 UR8, UR8, 0x1, URZ ;  /* 0x0000000108087899 */ /* 0x000fe4000800063f */
[----:B0-----:R-:W-:Y:S02]  /*02f0*/  ULEA UR10, UR10, UR4, 0x18 ;  /* 0x000000040a0a7291 */ /* 0x001fe4000f8ec03f */
[----:B------:R-:W-:-:S04]  /*0300*/  UIADD3 UR4, -UR5, 0x100000, URZ ;  /* 0x0010000005047890 */ /* 0x000fc8000fffe13f */
[----:B------:R-:W-:Y:S02]  /*0310*/  USHF.L.U32 UR5, UR4, 0xb, URZ ;  /* 0x0000000b04057899 */ /* 0x000fe4000800063f */
[----:B------:R-:W-:Y:S01]  /*0320*/  USHF.L.U32 UR4, UR4, 0x1, URZ ;  /* 0x0000000104047899 */ /* 0x000fe2000800063f */
[----:B------:R-:W0:Y:S11]  /*0330*/  FENCE.VIEW.ASYNC.S ;  /* 0x00000000000073c6 */ /* 0x000e360000000000 */
[----:B0-----:R0:W1:Y:S01]  /*0340*/  SYNCS.EXCH.64 URZ, [UR10], UR4 ;  /* 0x000000040a3f75b2 */ /* 0x0010620008000100 */
[----:B------:R0:W2:Y:S01]  /*0350*/  SYNCS.EXCH.64 URZ, [UR10+0x30], UR8 ;  /* 0x000030080a3f75b2 */ /* 0x0000a20008000100 */
[----:B------:R0:W3:Y:S01]  /*0360*/  SYNCS.EXCH.64 URZ, [UR10+0x8], UR4 ;  /* 0x000008040a3f75b2 */ /* 0x0000e20008000100 */
[----:B------:R0:W4:Y:S01]  /*0370*/  SYNCS.EXCH.64 URZ, [UR10+0x38], UR8 ;  /* 0x000038080a3f75b2 */ /* 0x0001220008000100 */
[----:B------:R0:W0:Y:S01]  /*0380*/  SYNCS.EXCH.64 URZ, [UR10+0x10], UR4 ;  /* 0x000010040a3f75b2 */ /* 0x0000220008000100 */
[----:B------:R0:W0:Y:S01]  /*0390*/  SYNCS.EXCH.64 URZ, [UR10+0x40], UR8 ;  /* 0x000040080a3f75b2 */ /* 0x0000220008000100 */
[----:B------:R0:W0:Y:S01]  /*03a0*/  SYNCS.EXCH.64 URZ, [UR10+0x18], UR4 ;  /* 0x000018040a3f75b2 */ /* 0x0000220008000100 */
[----:B------:R0:W0:Y:S01]  /*03b0*/  SYNCS.EXCH.64 URZ, [UR10+0x48], UR8 ;  /* 0x000048080a3f75b2 */ /* 0x0000220008000100 */
[----:B------:R0:W0:Y:S01]  /*03c0*/  SYNCS.EXCH.64 URZ, [UR10+0x20], UR4 ;  /* 0x000020040a3f75b2 */ /* 0x0000220008000100 */
[----:B------:R0:W0:Y:S01]  /*03d0*/  SYNCS.EXCH.64 URZ, [UR10+0x50], UR8 ;  /* 0x000050080a3f75b2 */ /* 0x0000220008000100 */
[----:B------:R0:W0:Y:S01]  /*03e0*/  SYNCS.EXCH.64 URZ, [UR10+0x28], UR4 ;  /* 0x000028040a3f75b2 */ /* 0x0000220008000100 */
[----:B------:R0:W0:Y:S01]  /*03f0*/  SYNCS.EXCH.64 URZ, [UR10+0x58], UR8 ;  /* 0x000058080a3f75b2 */ /* 0x0000220008000100 */
[----:B------:R-:W-:Y:S01]  /*0400*/  NOP ;  /* 0x0000000000007918 */ /* 0x000fe20000000000 */
.L_x_2:
[----:B0-----:R-:W0:Y:S01]  /*0410*/  S2UR UR10, SR_CTAID.X ;  /* 0x00000000000a79c3 */ /* 0x001e220000002500 */
[----:B------:R-:W-:Y:S01]  /*0420*/  SHF.R.S32.HI R5, RZ, 0x1f, R0 ;  /* 0x0000001fff057819 */ /* 0x000fe20000011400 */
[----:B------:R-:W5:Y:S01]  /*0430*/  SHFL.IDX PT, R2, R2, RZ, 0x1f ;  /* 0x00001fff02027589 */ /* 0x000f6200000e0000 */
[----:B------:R-:W-:Y:S02]  /*0440*/  ELECT P0, URZ, PT ;  /* 0x00000000003f782f */ /* 0x000fe40003800000 */
[----:B------:R-:W-:Y:S01]  /*0450*/  SHF.R.S32.HI R8, RZ, 0x1f, R3 ;  /* 0x0000001fff087819 */ /* 0x000fe20000011403 */
[----:B------:R-:W-:Y:S01]  /*0460*/  ULDC UR4, c[0x0][0x150] ;  /* 0x0000540000047ab9 */ /* 0x000fe20000000800 */
[----:B------:R-:W-:Y:S01]  /*0470*/  LEA.HI R5, R5, R0, RZ, 0x7 ;  /* 0x0000000005057211 */ /* 0x000fe200078f38ff */
[----:B------:R-:W1:Y:S01]  /*0480*/  S2R R10, SR_CTAID.Y ;  /* 0x00000000000a7919 */ /* 0x000e620000002600 */
[----:B------:R-:W-:Y:S01]  /*0490*/  LEA.HI R8, R8, R3, RZ, 0x2 ;  /* 0x0000000308087211 */ /* 0x000fe200078f10ff */
[----:B------:R-:W2:Y:S01]  /*04a0*/  LDC R13, c[0x0][0x144] ;  /* 0x00005100ff0d7b82 */ /* 0x000ea20000000800 */
[----:B------:R-:W-:Y:S01]  /*04b0*/  LOP3.LUT R5, R5, 0xffffff80, RZ, 0xc0, !PT ;  /* 0xffffff8005057812 */ /* 0x000fe200078ec0ff */
[----:B------:R-:W-:Y:S01]  /*04c0*/  NOP ;  /* 0x0000000000007918 */ /* 0x000fe20000000000 */
[----:B------:R-:W-:Y:S01]  /*04d0*/  LOP3.LUT R8, R8, 0x3ffffffc, RZ, 0xc0, !PT ;  /* 0x3ffffffc08087812 */ /* 0x000fe200078ec0ff */
[----:B------:R-:W-:-:S02]  /*04e0*/  NOP ;  /* 0x0000000000007918 */ /* 0x000fc40000000000 */
[----:B------:R-:W-:Y:S02]  /*04f0*/  IMAD.IADD R6, R0, 0x1, -R5 ;  /* 0x0000000100067824 */ /* 0x000fe400078e0a05 */
[----:B------:R-:W-:Y:S01]  /*0500*/  IMAD.IADD R8, R3, 0x1, -R8 ;  /* 0x0000000103087824 */ /* 0x000fe200078e0a08 */
[----:B------:R-:W3:Y:S02]  /*0510*/  LDC R19, c[0x0][0x148] ;  /* 0x00005200ff137b82 */ /* 0x000ee40000000800 */
[----:B------:R-:W-:-:S04]  /*0520*/  SHF.R.S32.HI R5, RZ, 0x1f, R6 ;  /* 0x0000001fff057819 */ /* 0x000fc80000011406 */
[----:B------:R-:W-:Y:S02]  /*0530*/  LEA.HI R5, R5, R6, RZ, 0x3 ;  /* 0x0000000605057211 */ /* 0x000fe400078f18ff */
[----:B0-----:R-:W-:Y:S02]  /*0540*/  I2FP.F32.U32 R7, UR10 ;  /* 0x0000000a00077c45 */ /* 0x001fe40008201000 */
[----:B-----5:R-:W-:Y:S02]  /*0550*/  ISETP.NE.OR P0, PT, R2, RZ, !P0 ;  /* 0x000000ff0200720c */ /* 0x020fe40004705670 */
[--C-:B------:R-:W-:Y:S01]  /*0560*/  SHF.R.S32.HI R2, RZ, 0x3, R5.reuse ;  /* 0x00000003ff027819 */ /* 0x100fe20000011405 */
[----:B------:R-:W-:Y:S01]  /*0570*/  FMUL R7, R7, UR4 ;  /* 0x0000000407077c20 */ /* 0x000fe20008400000 */
[----:B------:R-:W-:Y:S01]  /*0580*/  SHF.R.S32.HI R5, RZ, 0x1f, R5 ;  /* 0x0000001fff057819 */ /* 0x000fe20000011405 */
[----:B------:R-:W-:-:S03]  /*0590*/  ULDC UR4, c[0x0][0x154] ;  /* 0x0000550000047ab9 */ /* 0x000fc60000000800 */
[----:B------:R-:W-:Y:S01]  /*05a0*/  LEA.HI R5, R5, R2, RZ, 0x2 ;  /* 0x0000000205057211 */ /* 0x000fe200078f10ff */
[----:B------:R-:W0:Y:S01]  /*05b0*/  F2I.U32.TRUNC.NTZ R7, R7 ;  /* 0x0000000700077305 */ /* 0x000e22000020f000 */
[----:B-1----:R-:W-:Y:S02]  /*05c0*/  I2FP.F32.U32 R3, R10 ;  /* 0x0000000a00037245 */ /* 0x002fe40000201000 */
[----:B------:R-:W-:Y:S01]  /*05d0*/  LOP3.LUT R5, R5, 0xfffffffc, RZ, 0xc0, !PT ;  /* 0xfffffffc05057812 */ /* 0x000fe200078ec0ff */
[----:B------:R-:W-:Y:S01]  /*05e0*/  VOTEU.ALL UP0, P0 ;  /* 0x00000000003f7886 */ /* 0x000fe20000000000 */
[----:B------:R-:W-:Y:S01]  /*05f0*/  VOTEU.ALL UP1, P0 ;  /* 0x00000000003f7886 */ /* 0x000fe20000020000 */
[----:B------:R-:W-:Y:S01]  /*0600*/  FMUL R3, R3, UR4 ;  /* 0x0000000403037c20 */ /* 0x000fe20008400000 */
[----:B------:R-:W-:Y:S01]  /*0610*/  UMOV UR4, 0x20 ;  /* 0x0000002000047882 */ /* 0x000fe20000000000 */
[----:B------:R-:W-:Y:S01]  /*0620*/  IMAD.IADD R5, R2, 0x1, -R5 ;  /* 0x0000000102057824 */ /* 0x000fe200078e0a05 */
[----:B------:R-:W1:Y:S01]  /*0630*/  @!UP0 S2UR UR9, SR_CgaCtaId ;  /* 0x00000000000989c3 */ /* 0x000e620000008800 */
[----:B------:R-:W-:Y:S01]  /*0640*/  @!UP0 UMOV UR8, 0x400 ;  /* 0x0000040000088882 */ /* 0x000fe20000000000 */
[----:B------:R-:W-:-:S04]  /*0650*/  @!UP0 UIADD3 UR4, -UR4, 0x100000, URZ ;  /* 0x0010000004048890 */ /* 0x000fc8000fffe13f */
[----:B------:R-:W-:Y:S02]  /*0660*/  @!UP0 USHF.L.U32 UR5, UR4, 0xb, URZ ;  /* 0x0000000b04058899 */ /* 0x000fe4000800063f */
[----:B------:R-:W-:Y:S01]  /*0670*/  @!UP0 USHF.L.U32 UR4, UR4, 0x1, URZ ;  /* 0x0000000104048899 */ /* 0x000fe2000800063f */
[----:B------:R-:W-:Y:S01]  /*0680*/  IMAD R5, R8, 0x4, R5 ;  /* 0x0000000408057824 */ /* 0x000fe200078e0205 */
[----:B------:R-:W5:Y:S01]  /*0690*/  F2I.U32.TRUNC.NTZ R3, R3 ;  /* 0x0000000300037305 */ /* 0x000f62000020f000 */
[----:B0-----:R-:W-:-:S03]  /*06a0*/  IMAD.MOV R8, RZ, RZ, -R7 ;  /* 0x000000ffff087224 */ /* 0x001fc600078e0a07 */
[----:B------:R-:W-:Y:S01]  /*06b0*/  LEA.HI R2, R5, R5, RZ, 0x1 ;  /* 0x0000000505027211 */ /* 0x000fe200078f08ff */
[----:B------:R-:W0:Y:S01]  /*06c0*/  LDC R7, c[0x0][0x140] ;  /* 0x00005000ff077b82 */ /* 0x000e220000000800 */
[----:B--2---:R-:W-:Y:S02]  /*06d0*/  IMAD R13, R13, R8, UR10 ;  /* 0x0000000a0d0d7e24 */ /* 0x004fe4000f8e0208 */
[----:B------:R-:W-:-:S05]  /*06e0*/  LOP3.LUT R2, R2, 0xfffffffe, RZ, 0xc0, !PT ;  /* 0xfffffffe02027812 */ /* 0x000fca00078ec0ff */
[----:B------:R-:W-:Y:S02]  /*06f0*/  IMAD.IADD R2, R5, 0x1, -R2 ;  /* 0x0000000105027824 */ /* 0x000fe400078e0a02 */
[----:B-----5:R-:W-:-:S03]  /*0700*/  IMAD.MOV R18, RZ, RZ, -R3 ;  /* 0x000000ffff127224 */ /* 0x020fc600078e0a03 */
[----:B------:R-:W-:Y:S01]  /*0710*/  ISETP.NE.AND P2, PT, R2, R13, PT ;  /* 0x0000000d0200720c */ /* 0x000fe20003f45270 */
[----:B------:R-:W-:Y:S01]  /*0720*/  IMAD.SHL.U32 R2, R5, 0x4, RZ ;  /* 0x0000000405027824 */ /* 0x000fe200078e00ff */
[----:B-1----:R-:W-:Y:S01]  /*0730*/  @!UP0 ULEA UR8, UR9, UR8, 0x18 ;  /* 0x0000000809088291 */ /* 0x002fe2000f8ec03f */
[----:B---3--:R-:W-:Y:S01]  /*0740*/  IMAD R3, R19, R18, R10 ;  /* 0x0000001213037224 */ /* 0x008fe200078e020a */
[----:B------:R-:W-:Y:S01]  /*0750*/  VOTEU.ALL UP0, P0 ;  /* 0x00000000003f7886 */ /* 0x000fe20000000000 */
[----:B------:R-:W-:Y:S01]  /*0760*/  LOP3.LUT P0, RZ, R6, 0x7, RZ, 0xc0, !PT ;  /* 0x0000000706ff7812 */ /* 0x000fe2000780c0ff */
[----:B------:R-:W-:Y:S01]  /*0770*/  IMAD.MOV.U32 R6, RZ, RZ, 0x1 ;  /* 0x00000001ff067424 */ /* 0x000fe200078e00ff */
[----:B------:R-:W-:Y:S02]  /*0780*/  LOP3.LUT R5, R5, 0xc, R2, 0x78, !PT ;  /* 0x0000000c05057812 */ /* 0x000fe400078e7802 */
[----:B0-----:R-:W-:-:S04]  /*0790*/  ISETP.EQ.U32.AND P4, PT, R7, 0x1, PT ;  /* 0x000000010700780c */ /* 0x001fc80003f82070 */
[C---:B------:R-:W-:Y:S01]  /*07a0*/  @P2 LEA.HI R2, R5.reuse, R5, RZ, 0x1 ;  /* 0x0000000505022211 */ /* 0x040fe200078f08ff */
[----:B------:R-:W0:Y:S02]  /*07b0*/  FENCE.VIEW.ASYNC.S ;  /* 0x00000000000073c6 */ /* 0x000e240000000000 */
[----:B0-----:R0:W1:Y:S01]  /*07c0*/  @!UP0 SYNCS.EXCH.64 URZ, [UR8+0x70], UR4 ;  /* 0x00007004083f85b2 */ /* 0x0010620008000100 */
[----:B------:R-:W-:Y:S02]  /*07d0*/  ISETP.LT.U32.AND P0, PT, R5, 0x2, !P0 ;  /* 0x000000020500780c */ /* 0x000fe40004701070 */
[----:B------:R-:W-:Y:S02]  /*07e0*/  @P2 SHF.R.S32.HI R2, RZ, 0x1, R2 ;  /* 0x00000001ff022819 */ /* 0x000fe40000011402 */
[----:B------:R-:W-:Y:S02]  /*07f0*/  SEL R7, RZ, 0x1, !P0 ;  /* 0x00000001ff077807 */ /* 0x000fe40004000000 */
[----:B------:R-:W-:-:S04]  /*0800*/  @P2 ISETP.NE.AND P3, PT, R2, R3, PT ;  /* 0x000000030200220c */ /* 0x000fc80003f65270 */
[----:B------:R-:W-:Y:S01]  /*0810*/  @P2 SEL R6, RZ, 0x1, P3 ;  /* 0x00000001ff062807 */ /* 0x000fe20001800000 */
[----:B------:R0:W2:Y:S01]  /*0820*/  @!UP1 SYNCS.EXCH.64 URZ, [UR8+0x78], UR4 ;  /* 0x00007804083f95b2 */ /* 0x0000a20008000100 */
[----:B------:R-:W-:Y:S01]  /*0830*/  NOP ;  /* 0x0000000000007918 */ /* 0x000fe20000000000 */
[----:B------:R-:W-:Y:S06]  /*0840*/  @!P4 BRA `(.L_x_3) ;  /* 0x000000000008c947 */ /* 0x000fec0003800000 */
[----:B-12-4-:R-:W-:Y:S01]  /*0850*/  UCGABAR_ARV ;  /* 0x00000000000079c7 */ /* 0x016fe20008000000 */
[----:B------:R-:W-:Y:S05]  /*0860*/  BRA `(.L_x_4) ;  /* 0x0000000000047947 */ /* 0x000fea0003800000 */
.L_x_3:
[----:B-12-4-:R-:W-:Y:S01]  /*0870*/  NOP ;  /* 0x0000000000007918 */ /* 0x016fe20000000000 */
.L_x_4:
[----:B------:R-:W1:Y:S01]  /*0880*/  LDC R2, c[0x0][0x75c] ;  /* 0x0001d700ff027b82 */ /* 0x000e620000000800 */
[----:B------:R-:W-:Y:S01]  /*0890*/  IMAD.MOV.U32 R3, RZ, RZ, RZ ;  /* 0x000000ffff037224 */ /* 0x000fe200078e00ff */
[----:B-1----:R-:W-:Y:S01]  /*08a0*/  ISETP.NE.AND P3, PT, R2, 0x1, PT ;  /* 0x000000010200780c */ /* 0x002fe20003f65270 */
[----:B------:R-:W-:-:S12]  /*08b0*/  IMAD.U32 R2, RZ, RZ, UR10 ;  /* 0x0000000aff027e24 */ /* 0x000fd8000f8e00ff */
[----:B------:R-:W1:Y:S01]  /*08c0*/  @P3 LDC R15, c[0x0][0x10] ;  /* 0x00000400ff0f3b82 */ /* 0x000e620000000800 */
[----:B------:R-:W-:Y:S02]  /*08d0*/  @P3 IMAD.MOV.U32 R11, RZ, RZ, RZ ;  /* 0x000000ffff0b3224 */ /* 0x000fe400078e00ff */
[----:B------:R-:W-:-:S05]  /*08e0*/  @P3 IMAD.MOV.U32 R17, RZ, RZ, RZ ;  /* 0x000000ffff113224 */ /* 0x000fca00078e00ff */
[----:B------:R-:W2:Y:S01]  /*08f0*/  @!P3 LDC R9, c[0x0][0xc] ;  /* 0x00000300ff09bb82 */ /* 0x000ea20000000800 */
[----:B-1----:R-:W-:-:S04]  /*0900*/  @P3 IMAD.WIDE.U32 R14, R15, UR10, R10 ;  /* 0x0000000a0f0e3c25 */ /* 0x002fc8000f8e000a */
[----:B--2---:R-:W-:-:S04]  /*0910*/  @!P3 IMAD.WIDE.U32 R8, R10, R9, R2 ;  /* 0x000000090a08b225 */ /* 0x004fc800078e0002 */
[----:B------:R-:W-:Y:S02]  /*0920*/  @P3 IMAD.MOV.U32 R2, RZ, RZ, R14 ;  /* 0x000000ffff023224 */ /* 0x000fe400078e000e */
[----:B------:R-:W-:Y:S02]  /*0930*/  @P3 IMAD.IADD R3, R15, 0x1, R17 ;  /* 0x000000010f033824 */ /* 0x000fe400078e0211 */
[----:B------:R-:W-:Y:S02]  /*0940*/  @!P3 IMAD.MOV.U32 R2, RZ, RZ, R8 ;  /* 0x000000ffff02b224 */ /* 0x000fe400078e0008 */
[----:B------:R-:W-:Y:S01]  /*0950*/  @!P3 IMAD.MOV.U32 R3, RZ, RZ, R9 ;  /* 0x000000ffff03b224 */ /* 0x000fe200078e0009 */
[----:B------:R-:W-:Y:S06]  /*0960*/  @!P4 BRA `(.L_x_5) ;  /* 0x00000000000cc947 */ /* 0x000fec0003800000 */
[----:B------:R-:W-:Y:S01]  /*0970*/  UCGABAR_WAIT ;  /* 0x0000000000007dc7 */ /* 0x000fe20008000000 */
[----:B------:R-:W-:Y:S01]  /*0980*/  CCTL.IVALL ;  /* 0x00000000ff00798f */ /* 0x000fe20002000000 */
[----:B------:R-:W-:Y:S05]  /*0990*/  BRA `(.L_x_6) ;  /* 0x0000000000047947 */ /* 0x000fea0003800000 */
.L_x_5:
[----:B------:R-:W-:Y:S06]  /*09a0*/  BAR.SYNC.DEFER_BLOCKING 0x0 ;  /* 0x0000000000007b1d */ /* 0x000fec0000010000 */
.L_x_6:
[----:B------:R-:W-:Y:S05]  /*09b0*/  @!P1 BRA `(.L_x_7) ;  /* 0x0000009c008c9947 */ /* 0x000fea0003800000 */
[----:B------:R-:W-:-:S06]  /*09c0*/  UISETP.GT.U32.AND UP0, UPT, UR11, 0x1, UPT ;  /* 0x000000010b00788c */ /* 0x000fcc000bf04070 */
[----:B------:R-:W-:-:S13]  /*09d0*/  PLOP3.LUT P0, PT, PT, PT, UP0, 0x80, 0x0 ;  /* 0x000000000000781c */ /* 0x000fda0003f0f008 */
[----:B0-----:R-:W-:Y:S05]  /*09e0*/  @P0 EXIT ;  /* 0x000000000000094d */ /* 0x001fea0003800000 */
[----:B------:R-:W-:Y:S01]  /*09f0*/  ULDC.64 UR4, c[0x0][0x750] ;  /* 0x0001d40000047ab9 */ /* 0x000fe20000000a00 */
[----:B------:R-:W-:Y:S01]  /*0a00*/  PRMT R14, RZ, 0x7610, R14 ;  /* 0x00007610ff0e7816 */ /* 0x000fe2000000000e */
[----:B------:R-:W-:Y:S01]  /*0a10*/  IMAD.MOV.U32 R9, RZ, RZ, -0x1 ;  /* 0xffffffffff097424 */ /* 0x000fe200078e00ff */
[----:B------:R-:W-:Y:S01]  /*0a20*/  ISETP.GE.U32.AND P0, PT, R2, UR4, PT ;  /* 0x0000000402007c0c */ /* 0x000fe2000bf06070 */
[----:B------:R-:W-:Y:S02]  /*0a30*/  IMAD.MOV.U32 R12, RZ, RZ, -0x1 ;  /* 0xffffffffff0c7424 */ /* 0x000fe400078e00ff */
[----:B------:R-:W-:Y:S01]  /*0a40*/  IMAD.MOV.U32 R8, RZ, RZ, -0x1 ;  /* 0xffffffffff087424 */ /* 0x000fe200078e00ff */
[----:B------:R-:W-:-:S13]  /*0a50*/  ISETP.GE.U32.AND.EX P0, PT, R3, UR5, PT, P0 ;  /* 0x0000000503007c0c */ /* 0x000fda000bf06100 */
[----:B------:R-:W-:Y:S05]  /*0a60*/  @P0 BRA `(.L_x_8) ;  /* 0x0000000400280947 */ /* 0x000fea0003800000 */
[----:B------:R-:W0:Y:S01]  /*0a70*/  LDC.64 R22, c[0x0][0x728] ;  /* 0x0001ca00ff167b82 */ /* 0x000e220000000a00 */
[----:B------:R-:W-:Y:S02]  /*0a80*/  IMAD.MOV.U32 R8, RZ, RZ, R2 ;  /* 0x000000ffff087224 */ /* 0x000fe400078e0002 */
[----:B------:R-:W-:-:S05]  /*0a90*/  IMAD.MOV.U32 R9, RZ, RZ, R3 ;  /* 0x000000ffff097224 */ /* 0x000fca00078e0003 */
[----:B------:R-:W1:Y:S08]  /*0aa0*/  LDC R12, c[0x0][0x730] ;  /* 0x0001cc00ff0c7b82 */ /* 0x000e700000000800 */
[----:B------:R-:W2:Y:S01]  /*0ab0*/  LDC.64 R24, c[0x0][0x720] ;  /* 0x0001c800ff187b82 */ /* 0x000ea20000000a00 */
[----:B0-----:R-:W-:-:S04]  /*0ac0*/  ISETP.NE.U32.AND P0, PT, R22, RZ, PT ;  /* 0x000000ff1600720c */ /* 0x001fc80003f05070 */
[----:B------:R-:W-:-:S13]  /*0ad0*/  ISETP.NE.AND.EX P0, PT, R23, RZ, PT, P0 ;  /* 0x000000ff1700720c */ /* 0x000fda0003f05300 */
[----:B-12---:R-:W-:Y:S05]  /*0ae0*/  @!P0 BRA `(.L_x_9) ;  /* 0x0000000000288947 */ /* 0x006fea0003800000 */
[----:B------:R-:W0:Y:S02]  /*0af0*/  LDC R17, c[0x0][0x734] ;  /* 0x0001cd00ff117b82 */ /* 0x000e240000000800 */
[----:B0-----:R-:W-:-:S05]  /*0b00*/  IADD3 R17, P0, R2, R17, RZ ;  /* 0x0000001102117210 */ /* 0x001fca0007f1e0ff */
[----:B------:R-:W-:-:S04]  /*0b10*/  IMAD.X R21, RZ, RZ, R3, P0 ;  /* 0x000000ffff157224 */ /* 0x000fc800000e0603 */
[----:B------:R-:W-:-:S04]  /*0b20*/  IMAD.WIDE.U32 R8, R21, R22, RZ ;  /* 0x0000001615087225 */ /* 0x000fc800078e00ff */
[----:B------:R-:W-:-:S04]  /*0b30*/  IMAD.WIDE.U32 R14, P0, R17, R23, R8 ;  /* 0x00000017110e7225 */ /* 0x000fc80007800008 */
[----:B------:R-:W-:-:S04]  /*0b40*/  IMAD.WIDE.U32 R8, R17, R22, RZ ;  /* 0x0000001611087225 */ /* 0x000fc800078e00ff */
[----:B------:R-:W-:Y:S01]  /*0b50*/  IMAD.X R17, RZ, RZ, RZ, P0 ;  /* 0x000000ffff117224 */ /* 0x000fe200000e06ff */
[----:B------:R-:W-:Y:S01]  /*0b60*/  IADD3 RZ, P0, R9, R14, RZ ;  /* 0x0000000e09ff7210 */ /* 0x000fe20007f1e0ff */
[----:B------:R-:W-:-:S04]  /*0b70*/  IMAD.MOV.U32 R16, RZ, RZ, R15 ;  /* 0x000000ffff107224 */ /* 0x000fc800078e000f */
[----:B------:R-:W-:-:S08]  /*0b80*/  IMAD.WIDE.U32.X R8, R21, R23, R16, P0 ;  /* 0x0000001715087225 */ /* 0x000fd000000e0410 */
.L_x_9:
[----:B------:R-:W0:Y:S01]  /*0b90*/  LDC.64 R26, c[0x0][0x740] ;  /* 0x0001d000ff1a7b82 */ /* 0x000e220000000a00 */
[-CC-:B------:R-:W-:Y:S02]  /*0ba0*/  SHF.R.U64 R28, R8, R12.reuse, R9.reuse ;  /* 0x0000000c081c7219 */ /* 0x180fe40000001209 */
[----:B------:R-:W-:Y:S02]  /*0bb0*/  SHF.R.U32.HI R8, RZ, R12, R9 ;  /* 0x0000000cff087219 */ /* 0x000fe40000011609 */
[----:B------:R-:W-:-:S03]  /*0bc0*/  IADD3 R11, P0, RZ, -R28, RZ ;  /* 0x8000001cff0b7210 */ /* 0x000fc60007f1e0ff */
[----:B------:R-:W1:Y:S02]  /*0bd0*/  LDC R14, c[0x0][0x718] ;  /* 0x0001c600ff0e7b82 */ /* 0x000e640000000800 */
[----:B------:R-:W-:-:S04]  /*0be0*/  IMAD.X R9, RZ, RZ, ~R8, P0 ;  /* 0x000000ffff097224 */ /* 0x000fc800000e0e08 */
[-C--:B------:R-:W-:Y:S02]  /*0bf0*/  IMAD R12, R9, R24.reuse, RZ ;  /* 0x00000018090c7224 */ /* 0x080fe400078e02ff */
[----:B------:R-:W2:Y:S01]  /*0c00*/  LDC R20, c[0x0][0x708] ;  /* 0x0001c200ff147b82 */ /* 0x000ea20000000800 */
[----:B------:R-:W-:-:S04]  /*0c10*/  IMAD.WIDE.U32 R8, R11, R24, R2 ;  /* 0x000000180b087225 */ /* 0x000fc800078e0002 */
[----:B------:R-:W-:-:S03]  /*0c20*/  IMAD R11, R11, R25, R12 ;  /* 0x000000190b0b7224 */ /* 0x000fc600078e020c */
[----:B------:R-:W3:Y:S01]  /*0c30*/  LDC R22, c[0x0][0x758] ;  /* 0x0001d600ff167b82 */ /* 0x000ee20000000800 */
[----:B------:R-:W-:Y:S01]  /*0c40*/  IMAD.IADD R9, R9, 0x1, R11 ;  /* 0x0000000109097824 */ /* 0x000fe200078e020b */
[----:B0-----:R-:W-:Y:S01]  /*0c50*/  ISETP.NE.U32.AND P0, PT, R26, RZ, PT ;  /* 0x000000ff1a00720c */ /* 0x001fe20003f05070 */
[----:B------:R-:W-:-:S03]  /*0c60*/  IMAD.MOV.U32 R11, RZ, RZ, -0x1 ;  /* 0xffffffffff0b7424 */ /* 0x000fc600078e00ff */
[----:B------:R-:W-:Y:S02]  /*0c70*/  ISETP.NE.AND.EX P0, PT, R27, RZ, PT, P0 ;  /* 0x000000ff1b00720c */ /* 0x000fe40003f05300 */
[----:B------:R-:W0:Y:S01]  /*0c80*/  LDC R21, c[0x0][0x700] ;  /* 0x0001c000ff157b82 */ /* 0x000e220000000800 */
[-CC-:B-1----:R-:W-:Y:S02]  /*0c90*/  SHF.R.U64 R16, R8, R14.reuse, R9.reuse ;  /* 0x0000000e08107219 */ /* 0x182fe40000001209 */
[----:B------:R-:W-:-:S05]  /*0ca0*/  SHF.R.U32.HI R9, RZ, R14, R9 ;  /* 0x0000000eff097219 */ /* 0x000fca0000011609 */
[----:B------:R-:W1:Y:S01]  /*0cb0*/  LDC R23, c[0x0][0x748] ;  /* 0x0001d200ff177b82 */ /* 0x000e620000000800 */
[-CC-:B--2---:R-:W-:Y:S02]  /*0cc0*/  SHF.R.U64 R29, R16, R20.reuse, R9.reuse ;  /* 0x00000014101d7219 */ /* 0x184fe40000001209 */
[----:B------:R-:W-:Y:S01]  /*0cd0*/  SHF.R.U32.HI R9, RZ, R20, R9 ;  /* 0x00000014ff097219 */ /* 0x000fe20000011609 */
[----:B------:R-:W-:Y:S02]  /*0ce0*/  IMAD R20, R19, R18, R10 ;  /* 0x0000001213147224 */ /* 0x000fe400078e020a */
[----:B------:R-:W-:Y:S02]  /*0cf0*/  IMAD.MOV.U32 R19, RZ, RZ, 0x1 ;  /* 0x00000001ff137424 */ /* 0x000fe400078e00ff */
[----:B------:R-:W2:Y:S01]  /*0d00*/  LDC R25, c[0x0][0x738] ;  /* 0x0001ce00ff197b82 */ /* 0x000ea20000000800 */
[-C--:B---3--:R-:W-:Y:S02]  /*0d10*/  SHF.L.U32 R8, R11, R22.reuse, RZ ;  /* 0x000000160b087219 */ /* 0x088fe400000006ff */
[----:B------:R-:W-:-:S02]  /*0d20*/  SHF.R.U64 R18, R29, R22, R9 ;  /* 0x000000161d127219 */ /* 0x000fc40000001209 */
[----:B------:R-:W-:Y:S02]  /*0d30*/  LOP3.LUT R12, RZ, R8, RZ, 0x33, !PT ;  /* 0x00000008ff0c7212 */ /* 0x000fe400078e33ff */
[----:B------:R-:W-:Y:S01]  /*0d40*/  SHF.R.U32.HI R9, RZ, R22, R9 ;  /* 0x00000016ff097219 */ /* 0x000fe20000011609 */
[----:B------:R-:W3:Y:S01]  /*0d50*/  LDC R24, c[0x0][0x710] ;  /* 0x0001c400ff187b82 */ /* 0x000ee20000000800 */
[----:B------:R-:W-:Y:S01]  /*0d60*/  IMAD.MOV.U32 R8, RZ, RZ, R18 ;  /* 0x000000ffff087224 */ /* 0x000fe200078e0012 */
[----:B------:R-:W-:Y:S06]  /*0d70*/  @!P0 BRA `(.L_x_10) ;  /* 0x0000000000288947 */ /* 0x000fec0003800000 */
[----:B------:R-:W4:Y:S02]  /*0d80*/  LDC R15, c[0x0][0x74c] ;  /* 0x0001d300ff0f7b82 */ /* 0x000f240000000800 */
[----:B----4-:R-:W-:-:S05]  /*0d90*/  IADD3 R15, P0, R18, R15, RZ ;  /* 0x0000000f120f7210 */ /* 0x010fca0007f1e0ff */
        /* <DEDUP_REMOVED lines=8> */
.L_x_10:
[----:B-1----:R-:W-:Y:S01]  /*0e20*/  SHF.R.U64 R10, R8, R23, R9 ;  /* 0x00000017080a7219 */ /* 0x002fe20000001209 */
[----:B0-----:R-:W-:Y:S01]  /*0e30*/  VIADD R11, R21, 0xffffffff ;  /* 0xffffffff150b7836 */ /* 0x001fe20000000000 */
[----:B------:R-:W-:Y:S01]  /*0e40*/  SHF.L.U32 R8, R19, R22, RZ ;  /* 0x0000001613087219 */ /* 0x000fe200000006ff */
[----:B------:R-:W-:Y:S01]  /*0e50*/  IMAD.MOV.U32 R14, RZ, RZ, 0x1 ;  /* 0x00000001ff0e7424 */ /* 0x000fe200078e00ff */
[----:B------:R-:W-:Y:S01]  /*0e60*/  LOP3.LUT R9, R29, R12, RZ, 0xc0, !PT ;  /* 0x0000000c1d097212 */ /* 0x000fe200078ec0ff */
[----:B------:R-:W-:Y:S01]  /*0e70*/  IMAD.MOV R12, RZ, RZ, -R10 ;  /* 0x000000ffff0c7224 */ /* 0x000fe200078e0a0a */
[----:B------:R-:W-:Y:S02]  /*0e80*/  SEL R13, R13, R20, !P3 ;  /* 0x000000140d0d7207 */ /* 0x000fe40005800000 */
[----:B------:R-:W-:Y:S01]  /*0e90*/  LOP3.LUT R11, R16, R11, RZ, 0xc0, !PT ;  /* 0x0000000b100b7212 */ /* 0x000fe200078ec0ff */
[----:B------:R-:W-:Y:S02]  /*0ea0*/  IMAD R10, R8, R10, R9 ;  /* 0x0000000a080a7224 */ /* 0x000fe400078e0209 */
[----:B--2---:R-:W-:-:S02]  /*0eb0*/  IMAD R8, R12, R25, R18 ;  /* 0x000000190c087224 */ /* 0x004fc400078e0212 */
[----:B---3--:R-:W-:Y:S02]  /*0ec0*/  IMAD R13, R10, R24, R13 ;  /* 0x000000180a0d7224 */ /* 0x008fe400078e020d */
[----:B------:R-:W-:-:S05]  /*0ed0*/  IMAD R8, R8, R21, R11 ;  /* 0x0000001508087224 */ /* 0x000fca00078e020b */
[----:B------:R-:W-:Y:S02]  /*0ee0*/  SEL R12, R8, R13, !P3 ;  /* 0x0000000d080c7207 */ /* 0x000fe40005800000 */
[----:B------:R-:W-:Y:S01]  /*0ef0*/  SEL R9, R13, R8, !P3 ;  /* 0x000000080d097207 */ /* 0x000fe20005800000 */
[----:B------:R-:W-:-:S07]  /*0f00*/  IMAD.MOV.U32 R8, RZ, RZ, R28 ;  /* 0x000000ffff087224 */ /* 0x000fce00078e001c */
.L_x_8:
[----:B------:R-:W-:-:S08]  /*0f10*/  NOP ;  /* 0x0000000000007918 */ /* 0x000fd00000000000 */
[----:B------:R-:W0:Y:S02]  /*0f20*/  USETMAXREG.TRY_ALLOC.CTAPOOL UP0, 0xe8 ;  /* 0x000000e8000079c8 */ /* 0x000e240008000600 */
[----:B0-----:R-:W-:-:S13]  /*0f30*/  PLOP3.LUT P0, PT, PT, PT, UP0, 0x80, 0x0 ;  /* 0x000000000000781c */ /* 0x001fda0003f0f008 */
[----:B------:R-:W-:Y:S05]  /*0f40*/  @!P0 BRA `(.L_x_8) ;  /* 0xfffffffc00f08947 */ /* 0x000fea000383ffff */
[----:B------:R-:W-:Y:S01]  /*0f50*/  ULDC.64 UR4, c[0x0][0x698] ;  /* 0x0001a60000047ab9 */ /* 0x000fe20000000a00 */
[----:B------:R-:W-:Y:S01]  /*0f60*/  ULDC.64 UR14, c[0x0][0x208] ;  /* 0x00008200000e7ab9 */ /* 0x000fe20000000a00 */
[----:B------:R-:W-:-:S04]  /*0f70*/  ISETP.NE.U32.AND P0, PT, RZ, UR4, PT ;  /* 0x00000004ff007c0c */ /* 0x000fc8000bf05070 */
[----:B------:R-:W-:-:S13]  /*0f80*/  ISETP.NE.AND.EX P0, PT, RZ, UR5, PT, P0 ;  /* 0x00000005ff007c0c */ /* 0x000fda000bf05300 */
[----:B------:R-:W-:Y:S05]  /*0f90*/  @!P0 BRA `(.L_x_11) ;  /* 0x0000000000208947 */ /* 0x000fea0003800000 */
[----:B------:R-:W0:Y:S02]  /*0fa0*/  LDC.64 R10, c[0x0][0x698] ;  /* 0x0001a600ff0a7b82 */ /* 0x000e240000000a00 */
[----:B0-----:R-:W2:Y:S02]  /*0fb0*/  LDG.E.64 R10, desc[UR14][R10.64] ;  /* 0x0000000e0a0a7981 */ /* 0x001ea4000c1e1b00 */
[----:B--2---:R-:W-:-:S04]  /*0fc0*/  ISETP.NE.U32.AND P0, PT, R10, RZ, PT ;  /* 0x000000ff0a00720c */ /* 0x004fc80003f05070 */
[----:B------:R-:W-:-:S13]  /*0fd0*/  ISETP.NE.AND.EX P0, PT, R11, RZ, PT, P0 ;  /* 0x000000ff0b00720c */ /* 0x000fda0003f05300 */
[----:B------:R-:W-:Y:S05]  /*0fe0*/  @!P0 BRA `(.L_x_11) ;  /* 0x00000000000c8947 */ /* 0x000fea0003800000 */
[----:B------:R-:W2:Y:S02]  /*0ff0*/  LD.E R10, desc[UR14][R10.64] ;  /* 0x0000000e0a0a7980 */ /* 0x000ea4000c101900 */
[----:B--2---:R-:W-:Y:S01]  /*1000*/  R2UR UR19, R10 ;  /* 0x000000000a1372ca */ /* 0x004fe200000e0000 */
[----:B------:R-:W-:-:S14]  /*1010*/  BRA `(.L_x_12) ;  /* 0x0000000000247947 */ /* 0x000fdc0003800000 */
.L_x_11:
[----:B------:R-:W-:Y:S02]  /*1020*/  ULDC.64 UR4, c[0x0][0x688] ;  /* 0x0001a20000047ab9 */ /* 0x000fe40000000a00 */
[----:B------:R-:W-:-:S04]  /*1030*/  ISETP.NE.U32.AND P0, PT, RZ, UR4, PT ;  /* 0x00000004ff007c0c */ /* 0x000fc8000bf05070 */
[----:B------:R-:W-:-:S13]  /*1040*/  ISETP.NE.AND.EX P0, PT, RZ, UR5, PT, P0 ;  /* 0x00000005ff007c0c */ /* 0x000fda000bf05300 */
[----:B------:R-:W-:Y:S05]  /*1050*/  @!P0 BRA `(.L_x_13) ;  /* 0x0000000000108947 */ /* 0x000fea0003800000 */
[----:B------:R-:W0:Y:S02]  /*1060*/  LDC.64 R10, c[0x0][0x688] ;  /* 0x0001a200ff0a7b82 */ /* 0x000e240000000a00 */
[----:B0-----:R-:W2:Y:S02]  /*1070*/  LDG.E R10, desc[UR14][R10.64] ;  /* 0x0000000e0a0a7981 */ /* 0x001ea4000c1e1900 */
[----:B--2---:R-:W-:Y:S01]  /*1080*/  R2UR UR19, R10 ;  /* 0x000000000a1372ca */ /* 0x004fe200000e0000 */
[----:B------:R-:W-:-:S14]  /*1090*/  BRA `(.L_x_12) ;  /* 0x0000000000047947 */ /* 0x000fdc0003800000 */
.L_x_13:
[----:B------:R-:W-:-:S05]  /*10a0*/  ULDC UR19, c[0x0][0x680] ;  /* 0x0001a00000137ab9 */ /* 0x000fca0000000800 */
.L_x_12:
[----:B------:R-:W-:Y:S02]  /*10b0*/  ULDC.64 UR4, c[0x0][0x6a0] ;  /* 0x0001a80000047ab9 */ /* 0x000fe40000000a00 */
        /* <DEDUP_REMOVED lines=11> */
.L_x_14:
        /* <DEDUP_REMOVED lines=8> */
.L_x_16:
[----:B------:R-:W-:-:S05]  /*11f0*/  ULDC UR18, c[0x0][0x684] ;  /* 0x0001a10000127ab9 */ /* 0x000fca0000000800 */
.L_x_15:
[----:B------:R-:W-:-:S13]  /*1200*/  LOP3.LUT P0, RZ, R14, 0xff, RZ, 0xc0, !PT ;  /* 0x000000ff0eff7812 */ /* 0x000fda000780c0ff */
[----:B------:R-:W-:Y:S05]  /*1210*/  @!P0 EXIT ;  /* 0x000000000000894d */ /* 0x000fea0003800000 */
[----:B------:R-:W-:Y:S01]  /*1220*/  ULDC UR4, c[0x0][0x28c] ;  /* 0x0000a30000047ab9 */ /* 0x000fe20000000800 */
[----:B------:R-:W-:Y:S02]  /*1230*/  ULOP3.LUT UR20, UR6, 0x1, URZ, 0xfc, !UPT ;  /* 0x0000000106147892 */ /* 0x000fe4000f8efc3f */
[----:B------:R-:W-:-:S04]  /*1240*/  UIADD3 UR4, UR4, 0x3f, URZ ;  /* 0x0000003f04047890 */ /* 0x000fc8000fffe03f */
[----:B------:R-:W-:-:S04]  /*1250*/  USHF.R.S32.HI UR5, URZ, 0x1f, UR4 ;  /* 0x0000001f3f057899 */ /* 0x000fc80008011404 */
[----:B------:R-:W-:-:S03]  /*1260*/  ULEA.HI UR5, UR5, UR4, URZ, 0x6 ;  /* 0x0000000405057291 */ /* 0x000fc6000f8f303f */
[----:B------:R-:W-:Y:S01]  /*1270*/  UMOV UR4, URZ ;  /* 0x0000003f00047c82 */ /* 0x000fe20008000000 */
[----:B------:R-:W-:-:S03]  /*1280*/  USHF.R.S32.HI UR7, URZ, 0x6, UR5 ;  /* 0x000000063f077899 */ /* 0x000fc60008011405 */
[----:B------:R-:W-:-:S09]  /*1290*/  UMOV UR5, URZ ;  /* 0x0000003f00057c82 */ /* 0x000fd20008000000 */
.L_x_281:
[----:B------:R-:W-:Y:S02]  /*12a0*/  LOP3.LUT R10, R0, 0x80, RZ, 0xc0, !PT ;  /* 0x00000080000a7812 */ /* 0x000fe400078ec0ff */
[----:B------:R-:W-:Y:S02]  /*12b0*/  CS2R R86, SRZ ;  /* 0x0000000000567805 */ /* 0x000fe4000001ff00 */
[----:B-1----:R-:W-:Y:S02]  /*12c0*/  CS2R R88, SRZ ;  /* 0x0000000000587805 */ /* 0x002fe4000001ff00 */
[----:B------:R-:W-:Y:S02]  /*12d0*/  CS2R R90, SRZ ;  /* 0x00000000005a7805 */ /* 0x000fe4000001ff00 */
[----:B------:R-:W-:Y:S02]  /*12e0*/  SHF.R.U32.HI R11, RZ, 0x7, R10 ;  /* 0x00000007ff0b7819 */ /* 0x000fe4000001160a */
[----:B------:R-:W-:-:S02]  /*12f0*/  CS2R R92, SRZ ;  /* 0x00000000005c7805 */ /* 0x000fc4000001ff00 */
[----:B------:R-:W-:Y:S02]  /*1300*/  VIMNMX R10, RZ, UR7, PT ;  /* 0x00000007ff0a7c48 */ /* 0x000fe4000bfe0100 */
[----:B---3--:R-:W-:Y:S02]  /*1310*/  CS2R R94, SRZ ;  /* 0x00000000005e7805 */ /* 0x008fe4000001ff00 */
[----:B------:R-:W-:Y:S02]  /*1320*/  CS2R R96, SRZ ;  /* 0x0000000000607805 */ /* 0x000fe4000001ff00 */
[----:B------:R-:W-:Y:S01]  /*1330*/  CS2R R98, SRZ ;  /* 0x0000000000627805 */ /* 0x000fe2000001ff00 */
[----:B------:R-:W0:Y:S01]  /*1340*/  SHFL.IDX PT, R11, R11, RZ, 0x1f ;  /* 0x00001fff0b0b7589 */ /* 0x000e2200000e0000 */
[----:B------:R-:W-:Y:S02]  /*1350*/  IADD3 R10, -R10, UR7, RZ ;  /* 0x000000070a0a7c10 */ /* 0x000fe4000fffe1ff */
[----:B------:R-:W-:-:S02]  /*1360*/  CS2R R100, SRZ ;  /* 0x0000000000647805 */ /* 0x000fc4000001ff00 */
[----:B------:R-:W-:Y:S02]  /*1370*/  CS2R R102, SRZ ;  /* 0x0000000000667805 */ /* 0x000fe4000001ff00 */
[----:B------:R-:W-:Y:S02]  /*1380*/  CS2R R104, SRZ ;  /* 0x0000000000687805 */ /* 0x000fe4000001ff00 */
[----:B------:R-:W-:Y:S02]  /*1390*/  ISETP.GE.AND P0, PT, R10, 0x1, PT ;  /* 0x000000010a00780c */ /* 0x000fe40003f06270 */
[----:B------:R-:W-:Y:S02]  /*13a0*/  CS2R R106, SRZ ;  /* 0x00000000006a7805 */ /* 0x000fe4000001ff00 */
[----:B------:R-:W-:Y:S02]  /*13b0*/  CS2R R108, SRZ ;  /* 0x00000000006c7805 */ /* 0x000fe4000001ff00 */
[----:B------:R-:W-:-:S02]  /*13c0*/  CS2R R110, SRZ ;  /* 0x00000000006e7805 */ /* 0x000fc4000001ff00 */
[----:B------:R-:W-:Y:S02]  /*13d0*/  CS2R R112, SRZ ;  /* 0x0000000000707805 */ /* 0x000fe4000001ff00 */
[----:B------:R-:W-:Y:S02]  /*13e0*/  CS2R R114, SRZ ;  /* 0x0000000000727805 */ /* 0x000fe4000001ff00 */
[----:B------:R-:W-:Y:S02]  /*13f0*/  CS2R R116, SRZ ;  /* 0x0000000000747805 */ /* 0x000fe4000001ff00 */
        /* <DEDUP_REMOVED lines=12> */
[----:B0-----:R-:W-:Y:S02]  /*14c0*/  R2UR UR8, R11 ;  /* 0x000000000b0872ca */ /* 0x001fe400000e0000 */
        /* <DEDUP_REMOVED lines=35> */
[----:B------:R-:W-:Y:S01]  /*1700*/  CS2R R84, SRZ ;  /* 0x0000000000547805 */ /* 0x000fe2000001ff00 */
[----:B--2-4-:R-:W-:Y:S06]  /*1710*/  @!P0 BRA `(.L_x_17) ;  /* 0x0000000400608947 */ /* 0x014fec0003800000 */
[----:B------:R-:W0:Y:S01]  /*1720*/  S2UR UR11, SR_CgaCtaId ;  /* 0x00000000000b79c3 */ /* 0x000e220000008800 */
[----:B------:R-:W-:Y:S01]  /*1730*/  ULEA.HI UR9, UR8, UR8, URZ, 0x1 ;  /* 0x0000000808097291 */ /* 0x000fe2000f8f083f */
[----:B------:R-:W-:Y:S01]  /*1740*/  IMAD.U32 R17, RZ, RZ, UR4 ;  /* 0x00000004ff117e24 */ /* 0x000fe2000f8e00ff */
[----:B------:R-:W-:Y:S01]  /*1750*/  UMOV UR10, 0x400 ;  /* 0x00000400000a7882 */ /* 0x000fe20000000000 */
[----:B------:R-:W-:Y:S01]  /*1760*/  IMAD.U32 R11, RZ, RZ, UR5 ;  /* 0x00000005ff0b7e24 */ /* 0x000fe2000f8e00ff */
[----:B------:R-:W-:Y:S02]  /*1770*/  ULOP3.LUT UR9, UR9, 0xffffe, URZ, 0xc0, !UPT ;  /* 0x000ffffe09097892 */ /* 0x000fe4000f8ec03f */
[----:B------:R-:W-:Y:S02]  /*1780*/  UPLOP3.LUT UP0, UPT, UPT, UPT, UPT, 0x40, 0x0 ;  /* 0x000000000000789c */ /* 0x000fe40003f0e870 */
[----:B------:R-:W-:Y:S01]  /*1790*/  UIADD3 UR9, UR8, -UR9, URZ ;  /* 0x8000000908097290 */ /* 0x000fe2000fffe03f */
[----:B------:R-:W-:Y:S01]  /*17a0*/  UMOV UR13, UR5 ;  /* 0x00000005000d7c82 */ /* 0x000fe20008000000 */
[----:B0-----:R-:W-:-:S04]  /*17b0*/  ULEA UR10, UR11, UR10, 0x18 ;  /* 0x0000000a0b0a7291 */ /* 0x001fc8000f8ec03f */
[----:B------:R-:W-:-:S04]  /*17c0*/  ULEA UR9, UR9, UR10, 0xc ;  /* 0x0000000a09097291 */ /* 0x000fc8000f8e603f */
[----:B------:R-:W-:-:S04]  /*17d0*/  UIADD3 UR9, UR9, 0x180, URZ ;  /* 0x0000018009097890 */ /* 0x000fc8000fffe03f */
[----:B------:R-:W-:-:S04]  /*17e0*/  USHF.R.U32.HI UR9, URZ, 0x4, UR9 ;  /* 0x000000043f097899 */ /* 0x000fc80008011609 */
[----:B------:R-:W-:-:S12]  /*17f0*/  ULOP3.LUT UR12, UR9, 0x3fff, URZ, 0xc0, !UPT ;  /* 0x00003fff090c7892 */ /* 0x000fd8000f8ec03f */
.L_x_24:
[----:B------:R-:W-:-:S06]  /*1800*/  UISETP.NE.AND UP1, UPT, UR20, 0x3, UPT ;  /* 0x000000031400788c */ /* 0x000fcc000bf25270 */
[----:B------:R-:W-:-:S13]  /*1810*/  PLOP3.LUT P1, PT, PT, PT, UP1, 0x80, 0x0 ;  /* 0x000000000000781c */ /* 0x000fda0003f2f018 */
[----:B0-----:R-:W-:Y:S05]  /*1820*/  @!P1 BRA `(.L_x_18) ;  /* 0x0000000000049947 */ /* 0x001fea0003800000 */
[----:B------:R-:W-:Y:S01]  /*1830*/  BPT.TRAP 0x1 ;  /* 0x000000040000795c */ /* 0x000fe20000300000 */
.L_x_18:
[----:B------:R-:W0:Y:S01]  /*1840*/  S2UR UR9, SR_CgaCtaId ;  /* 0x00000000000979c3 */ /* 0x000e220000008800 */
[----:B------:R-:W-:Y:S01]  /*1850*/  UMOV UR8, 0x400 ;  /* 0x0000040000087882 */ /* 0x000fe20000000000 */
[----:B------:R-:W-:Y:S01]  /*1860*/  SHF.L.U32 R15, R17, 0x1f, RZ ;  /* 0x0000001f110f7819 */ /* 0x000fe200000006ff */
[----:B0-----:R-:W-:-:S04]  /*1870*/  ULEA UR21, UR9, UR8, 0x18 ;  /* 0x0000000809157291 */ /* 0x001fc8000f8ec03f */
[----:B------:R-:W-:-:S09]  /*1880*/  ULEA UR8, UR13, UR21, 0x3 ;  /* 0x000000150d087291 */ /* 0x000fd2000f8e183f */
[----:B------:R0:W1:Y:S01]  /*1890*/  SYNCS.PHASECHK.TRANS64.TRYWAIT P0, [UR8], R15 ;  /* 0x0000000fff0075a7 */ /* 0x0000620008000148 */
[----:B------:R-:W-:Y:S05]  /*18a0*/  @!P1 BRA `(.L_x_19) ;  /* 0x0000000000049947 */ /* 0x000fea0003800000 */
[----:B------:R-:W-:Y:S01]  /*18b0*/  BPT.TRAP 0x1 ;  /* 0x000000040000795c */ /* 0x000fe20000300000 */
.L_x_19:
[C---:B------:R-:W-:Y:S02]  /*18c0*/  IMAD.SHL.U32 R13, R0.reuse, 0x20, RZ ;  /* 0x00000020000d7824 */ /* 0x040fe400078e00ff */
[C---:B------:R-:W-:Y:S02]  /*18d0*/  IMAD.SHL.U32 R14, R0.reuse, 0x200, RZ ;  /* 0x00000200000e7824 */ /* 0x040fe400078e00ff */
[----:B------:R-:W-:Y:S01]  /*18e0*/  IMAD.SHL.U32 R16, R0, 0x10, RZ ;  /* 0x0000001000107824 */ /* 0x000fe200078e00ff */
[----:B------:R-:W-:-:S04]  /*18f0*/  LOP3.LUT R13, R13, 0x1c00, RZ, 0xc0, !PT ;  /* 0x00001c000d0d7812 */ /* 0x000fc800078ec0ff */
[----:B------:R-:W-:Y:S01]  /*1900*/  LOP3.LUT R13, R13, 0x200, R14, 0xf8, !PT ;  /* 0x000002000d0d7812 */ /* 0x000fe200078ef80e */
[----:B------:R-:W-:-:S03]  /*1910*/  IMAD.U32 R14, RZ, RZ, UR13 ;  /* 0x0000000dff0e7e24 */ /* 0x000fc6000f8e00ff */
[----:B------:R-:W-:-:S04]  /*1920*/  LOP3.LUT R13, R13, 0x1c0, R16, 0xf8, !PT ;  /* 0x000001c00d0d7812 */ /* 0x000fc800078ef810 */
[----:B------:R-:W-:-:S05]  /*1930*/  SHF.R.U32.HI R13, RZ, 0x3, R13 ;  /* 0x00000003ff0d7819 */ /* 0x000fca000001160d */
[----:B------:R-:W-:Y:S01]  /*1940*/  IMAD R13, R14, 0x800, R13 ;  /* 0x000008000e0d7824 */ /* 0x000fe200078e020d */
[----:B-1----:R-:W-:Y:S06]  /*1950*/  @P0 BRA `(.L_x_20) ;  /* 0x0000000000080947 */ /* 0x002fec0003800000 */
[----:B------:R-:W1:Y:S02]  /*1960*/  SYNCS.PHASECHK.TRANS64.TRYWAIT P0, [UR8], R15 ;  /* 0x0000000fff0075a7 */ /* 0x000e640008000148 */
[----:B-1----:R-:W-:Y:S05]  /*1970*/  @!P0 BRA `(.L_x_21) ;  /* 0x000000a4008c8947 */ /* 0x002fea0003800000 */
.L_x_20:
[----:B------:R-:W-:Y:S01]  /*1980*/  LDS.64 R152, [R13+UR21+0x30180] ;  /* 0x030180150d987984 */ /* 0x000fe20008000a00 */
[----:B------:R-:W-:Y:S02]  /*1990*/  UIADD3 UR8, UR21, 0x18180, URZ ;  /* 0x0001818015087890 */ /* 0x000fe4000fffe03f */
[----:B------:R-:W-:Y:S01]  /*19a0*/  ULOP3.LUT UR16, UR12, 0x10000, URZ, 0xfc, !UPT ;  /* 0x000100000c107892 */ /* 0x000fe2000f8efc3f */
[----:B------:R-:W2:Y:S01]  /*19b0*/  LDS.64 R154, [R13+UR21+0x30580] ;  /* 0x030580150d9a7984 */ /* 0x000ea20008000a00 */
[----:B------:R-:W-:Y:S02]  /*19c0*/  USHF.R.U32.HI UR8, URZ, 0x4, UR8 ;  /* 0x000000043f087899 */ /* 0x000fe40008011608 */
[----:B------:R-:W-:Y:S02]  /*19d0*/  ULEA UR16, UR13, UR16, 0xa ;  /* 0x000000100d107291 */ /* 0x000fe4000f8e503f */
[----:B------:R-:W-:Y:S01]  /*19e0*/  ULOP3.LUT UR8, UR8, 0x3fff, URZ, 0xc0, !UPT ;  /* 0x00003fff08087892 */ /* 0x000fe2000f8ec03f */
[----:B------:R-:W-:Y:S01]  /*19f0*/  UMOV UR9, 0x80000020 ;  /* 0x8000002000097882 */ /* 0x000fe20000000000 */
[----:B------:R-:W-:-:S02]  /*1a00*/  UMOV UR11, 0x40000040 ;  /* 0x40000040000b7882 */ /* 0x000fc40000000000 */
[----:B------:R-:W-:-:S04]  /*1a10*/  ULOP3.LUT UR8, UR8, 0x10000, URZ, 0xfc, !UPT ;  /* 0x0001000008087892 */ /* 0x000fc8000f8efc3f */
[----:B------:R-:W-:-:S03]  /*1a20*/  ULEA UR17, UR13, UR8, 0xa ;  /* 0x000000080d117291 */ /* 0x000fc6000f8e503f */
[----:B------:R-:W-:-:S04]  /*1a30*/  UMOV UR8, UR16 ;  /* 0x0000001000087c82 */ /* 0x000fc80008000000 */
[----:B------:R-:W-:Y:S01]  /*1a40*/  UMOV UR10, UR17 ;  /* 0x00000011000a7c82 */ /* 0x000fe20008000000 */
[----:B--2---:R-:W-:-:S06]  /*1a50*/  WARPGROUP.ARRIVE ;  /* 0x00000000000079c5 */ /* 0x004fcc0000000000 */
[----:B------:R-:W-:Y:S01]  /*1a60*/  HGMMA.SP.64x128x32.F32.BF16 R88, gdesc[UR8], R88, UP0, R152, 0x0 ;  /* 0x09e09800085879f0 */ /* 0x000fe2000bf01a58 */
[----:B------:R-:W-:Y:S01]  /*1a70*/  UIADD3 UR8, UR16, 0x200, URZ ;  /* 0x0000020010087890 */ /* 0x000fe2000fffe03f */
[----:B------:R-:W-:-:S14]  /*1a80*/  UMOV UR9, 0x80000020 ;  /* 0x8000002000097882 */ /* 0x000fdc0000000000 */
[----:B------:R-:W-:Y:S01]  /*1a90*/  HGMMA.SP.64x128x32.F32.BF16 R24, gdesc[UR8], R24, UP0, R154, 0x0 ;  /* 0x09e09a00081879f0 */ /* 0x000fe2000bf01a18 */
[----:B------:R-:W-:Y:S02]  /*1aa0*/  UIADD3 UR8, UR16, 0x2, URZ ;  /* 0x0000000210087890 */ /* 0x000fe4000fffe03f */
[----:B------:R-:W-:Y:S01]  /*1ab0*/  UIADD3 UR10, UR17, 0x4, URZ ;  /* 0x00000004110a7890 */ /* 0x000fe2000fffe03f */
[----:B------:R-:W-:Y:S01]  /*1ac0*/  UMOV UR9, 0x80000020 ;  /* 0x8000002000097882 */ /* 0x000fe20000000000 */
[----:B------:R-:W-:-:S11]  /*1ad0*/  UMOV UR11, 0x40000040 ;  /* 0x40000040000b7882 */ /* 0x000fd60000000000 */
[----:B------:R-:W-:Y:S01]  /*1ae0*/  HGMMA.SP.64x128x32.F32.BF16 R88, gdesc[UR8], R88, R153, 0x0 ;  /* 0x09e09900085879f0 */ /* 0x000fe20008701a58 */
[----:B------:R-:W-:Y:S01]  /*1af0*/  UIADD3 UR8, UR16, 0x202, URZ ;  /* 0x0000020210087890 */ /* 0x000fe2000fffe03f */
[----:B------:R-:W-:-:S14]  /*1b00*/  UMOV UR9, 0x80000020 ;  /* 0x8000002000097882 */ /* 0x000fdc0000000000 */
[----:B------:R-:W-:Y:S03]  /*1b10*/  HGMMA.SP.64x128x32.F32.BF16 R24, gdesc[UR8], R24, R155, 0x0, gsb0 ;  /* 0x09e09b00081879f0 */ /* 0x000fe60008001a18 */
[----:B------:R-:W-:Y:S02]  /*1b20*/  WARPGROUP.DEPBAR.LE gsb0, 0x0 ;  /* 0x00008000000079c5 */ /* 0x000fe40000010000 */
[----:B------:R-:W-:Y:S05]  /*1b30*/  @!P1 BRA `(.L_x_22) ;  /* 0x0000000000049947 */ /* 0x000fea0003800000 */
[----:B------:R-:W-:Y:S01]  /*1b40*/  BPT.TRAP 0x1 ;  /* 0x000000040000795c */ /* 0x000fe20000300000 */
.L_x_22:
[----:B------:R-:W-:Y:S01]  /*1b50*/  LOP3.LUT P0, RZ, R6, R7, RZ, 0xc0, !PT ;  /* 0x0000000706ff7212 */ /* 0x000fe2000780c0ff */
[----:B------:R-:W-:-:S12]  /*1b60*/  UISETP.GT.U32.AND UP0, UPT, UR6, 0x1, UPT ;  /* 0x000000010600788c */ /* 0x000fd8000bf04070 */
[----:B------:R-:W-:-:S05]  /*1b70*/  @P0 LEA R13, R11, UR21, 0x3 ;  /* 0x000000150b0d0c11 */ /* 0x000fca000f8e18ff */
[----:B-1----:R-:W-:-:S05]  /*1b80*/  @P0 VIADD R14, R13, 0x30 ;  /* 0x000000300d0e0836 */ /* 0x002fca0000000000 */
[----:B------:R-:W-:-:S04]  /*1b90*/  @P0 PRMT R14, R5, 0x654, R14 ;  /* 0x00000654050e0816 */ /* 0x000fc8000000000e */
[----:B------:R1:W-:Y:S01]  /*1ba0*/  @P0 SYNCS.ARRIVE.TRANS64.RED.A1T0 RZ, [R14+URZ], RZ ;  /* 0x000000ff0eff09a7 */ /* 0x0003e2000810043f */
[----:B------:R-:W-:-:S13]  /*1bb0*/  PLOP3.LUT P0, PT, PT, PT, UP0, 0x80, 0x0 ;  /* 0x000000000000781c */ /* 0x000fda0003f0f008 */
[----:B-1----:R-:W-:Y:S05]  /*1bc0*/  @P0 BRA `(.L_x_23) ;  /* 0x0000000000040947 */ /* 0x002fea0003800000 */
[----:B------:R-:W-:Y:S01]  /*1bd0*/  BPT.TRAP 0x1 ;  /* 0x000000040000795c */ /* 0x000fe20000300000 */
.L_x_23:
[----:B------:R-:W-:Y:S01]  /*1be0*/  UIADD3 UR13, UR13, 0x1, URZ ;  /* 0x000000010d0d7890 */ /* 0x000fe2000fffe03f */
[C---:B------:R-:W-:Y:S01]  /*1bf0*/  ISETP.GT.AND P1, PT, R10.reuse, 0x1, PT ;  /* 0x000000010a00780c */ /* 0x040fe20003f24270 */
[----:B------:R-:W-:Y:S02]  /*1c00*/  VIADD R11, R11, 0x1 ;  /* 0x000000010b0b7836 */ /* 0x000fe40000000000 */
[----:B------:R-:W-:Y:S01]  /*1c10*/  UISETP.NE.AND UP0, UPT, UR13, 0x6, UPT ;  /* 0x000000060d00788c */ /* 0x000fe2000bf05270 */
[----:B------:R-:W-:Y:S02]  /*1c20*/  VIADD R10, R10, 0xffffffff ;  /* 0xffffffff0a0a7836 */ /* 0x000fe40000000000 */
[C---:B------:R-:W-:Y:S01]  /*1c30*/  ISETP.NE.AND P0, PT, R11.reuse, 0x6, PT ;  /* 0x000000060b00780c */ /* 0x040fe20003f05270 */
[----:B------:R-:W-:Y:S02]  /*1c40*/  USEL UR8, URZ, 0x1, UP0 ;  /* 0x000000013f087887 */ /* 0x000fe40008000000 */
[----:B------:R-:W-:Y:S01]  /*1c50*/  USEL UR13, UR13, URZ, UP0 ;  /* 0x0000003f0d0d7287 */ /* 0x000fe20008000000 */
[----:B------:R-:W-:Y:S01]  /*1c60*/  SEL R11, R11, RZ, P0 ;  /* 0x000000ff0b0b7207 */ /* 0x000fe20000000000 */
[----:B------:R-:W-:-:S02]  /*1c70*/  UPLOP3.LUT UP0, UPT, UPT, UPT, UPT, 0x80, 0x0 ;  /* 0x000000000000789c */ /* 0x000fc40003f0f070 */
[----:B------:R-:W-:Y:S01]  /*1c80*/  LOP3.LUT R17, R17, UR8, RZ, 0x3c, !PT ;  /* 0x0000000811117c12 */ /* 0x000fe2000f8e3cff */
[----:B------:R-:W-:Y:S08]  /*1c90*/  @P1 BRA `(.L_x_24) ;  /* 0xfffffff800d81947 */ /* 0x000ff0000383ffff */
.L_x_17:
[----:B------:R-:W1:Y:S01]  /*1ca0*/  LDC R18, c[0x0][0x288] ;  /* 0x0000a200ff127b82 */ /* 0x000e620000000800 */
[----:B------:R-:W-:Y:S01]  /*1cb0*/  LOP3.LUT R10, R0, 0x60, RZ, 0xc0, !PT ;  /* 0x00000060000a7812 */ /* 0x000fe200078ec0ff */
[----:B------:R-:W-:Y:S01]  /*1cc0*/  UIADD3 UR5, UR7, UR5, URZ ;  /* 0x0000000507057290 */ /* 0x000fe2000fffe03f */
[----:B------:R-:W-:Y:S01]  /*1cd0*/  SHF.R.U32.HI R11, RZ, 0x2, R0 ;  /* 0x00000002ff0b7819 */ /* 0x000fe20000011600 */
[----:B------:R-:W-:Y:S01]  /*1ce0*/  ULDC UR11, c[0x0][0x284] ;  /* 0x0000a100000b7ab9 */ /* 0x000fe20000000800 */
[----:B------:R-:W-:Y:S01]  /*1cf0*/  SHF.R.U32.HI R10, RZ, 0x5, R10 ;  /* 0x00000005ff0a7819 */ /* 0x000fe2000001160a */
[----:B------:R-:W-:Y:S01]  /*1d00*/  UISETP.GT.U32.AND UP0, UPT, UR5, 0x5, UPT ;  /* 0x000000050500788c */ /* 0x000fe2000bf04070 */
[----:B------:R-:W-:Y:S01]  /*1d10*/  LOP3.LUT R11, R11, 0x7, RZ, 0xc0, !PT ;  /* 0x000000070b0b7812 */ /* 0x000fe200078ec0ff */
[----:B------:R-:W-:Y:S01]  /*1d20*/  UISETP.GE.U32.AND UP1, UPT, UR7, 0x6, UPT ;  /* 0x000000060700788c */ /* 0x000fe2000bf26070 */
[----:B------:R-:W-:Y:S01]  /*1d30*/  SHF.R.U32.HI R14, RZ, 0x1, R0 ;  /* 0x00000001ff0e7819 */ /* 0x000fe20000011600 */
[----:B------:R-:W-:Y:S01]  /*1d40*/  IMAD.SHL.U32 R16, R10, 0x10, RZ ;  /* 0x000000100a107824 */ /* 0x000fe200078e00ff */
[----:B------:R-:W-:Y:S01]  /*1d50*/  SHF.R.S32.HI R219, RZ, 0x1f, R8 ;  /* 0x0000001fffdb7819 */ /* 0x000fe20000011408 */
[----:B------:R-:W-:Y:S01]  /*1d60*/  UISETP.LT.U32.AND UP0, UPT, UR7, 0x6, UP0 ;  /* 0x000000060700788c */ /* 0x000fe20008701070 */
[----:B------:R-:W-:-:S02]  /*1d70*/  WARPGROUP.DEPBAR.LE gsb0, 0x0 ;  /* 0x00008000000079c5 */ /* 0x000fc40000010000 */
[--C-:B------:R-:W-:Y:S01]  /*1d80*/  LOP3.LUT R13, R16, 0xfffffff0, R11.reuse, 0xe2, !PT ;  /* 0xfffffff0100d7812 */ /* 0x100fe200078ee20b */
[----:B------:R-:W-:Y:S01]  /*1d90*/  IMAD.SHL.U32 R16, R12, 0x80, RZ ;  /* 0x000000800c107824 */ /* 0x000fe200078e00ff */
[----:B------:R-:W-:Y:S01]  /*1da0*/  ULDC.64 UR12, c[0x0][0x6d0] ;  /* 0x0001b400000c7ab9 */ /* 0x000fe20000000a00 */
[----:B------:R-:W-:Y:S01]  /*1db0*/  IMAD R11, R10, -0x10, -R11 ;  /* 0xfffffff00a0b7824 */ /* 0x000fe200078e0a0b */
[----:B------:R-:W-:Y:S01]  /*1dc0*/  LOP3.LUT R13, R13, 0x40, R14, 0xf8, !PT ;  /* 0x000000400d0d7812 */ /* 0x000fe200078ef80e */
[----:B------:R-:W-:Y:S01]  /*1dd0*/  IMAD.SHL.U32 R14, R9, 0x100, RZ ;  /* 0x00000100090e7824 */ /* 0x000fe200078e00ff */
[----:B------:R-:W-:Y:S01]  /*1de0*/  LOP3.LUT R10, R4, 0x1, RZ, 0xc0, !PT ;  /* 0x00000001040a7812 */ /* 0x000fe200078ec0ff */
[----:B------:R-:W-:Y:S01]  /*1df0*/  UIMAD.WIDE.U32 UR8, UR5, -0x55555555, URZ ;  /* 0xaaaaaaab050878a5 */ /* 0x000fe2000f8e003f */
[----:B------:R-:W-:Y:S01]  /*1e00*/  LOP3.LUT R9, R0, 0x3, RZ, 0xc0, !PT ;  /* 0x0000000300097812 */ /* 0x000fe200078ec0ff */
[----:B------:R-:W-:Y:S01]  /*1e10*/  USEL UR10, URZ, 0x1, !UP0 ;  /* 0x000000013f0a7887 */ /* 0x000fe2000c000000 */
[----:B-1----:R-:W-:Y:S01]  /*1e20*/  ISETP.GE.AND P0, PT, R16, R18, PT ;  /* 0x000000121000720c */ /* 0x002fe20003f06270 */
[----:B------:R-:W-:Y:S01]  /*1e30*/  IMAD R17, R10, -0x40, R11 ;  /* 0xffffffc00a117824 */ /* 0x000fe200078e020b */
[----:B------:R-:W-:Y:S01]  /*1e40*/  LOP3.LUT R152, R13, R14, RZ, 0xfc, !PT ;  /* 0x0000000e0d987212 */ /* 0x000fe200078efcff */
[----:B------:R-:W-:Y:S01]  /*1e50*/  IMAD R11, R219, UR12, RZ ;  /* 0x0000000cdb0b7c24 */ /* 0x000fe2000f8e02ff */
[----:B------:R-:W-:Y:S01]  /*1e60*/  ISETP.GE.OR P0, PT, R14, UR11, P0 ;  /* 0x0000000b0e007c0c */ /* 0x000fe20008706670 */
[----:B------:R-:W-:Y:S01]  /*1e70*/  USHF.R.U32.HI UR8, URZ, 0x2, UR9 ;  /* 0x000000023f087899 */ /* 0x000fe20008011609 */
[----:B------:R-:W-:Y:S01]  /*1e80*/  SHF.R.S32.HI R153, RZ, 0x1f, R152 ;  /* 0x0000001fff997819 */ /* 0x000fe20000011498 */
[----:B------:R-:W-:Y:S01]  /*1e90*/  ULOP3.LUT UR4, UR4, UR10, URZ, 0x3c, !UPT ;  /* 0x0000000a04047292 */ /* 0x000fe2000f8e3c3f */
[C---:B0-----:R-:W-:Y:S01]  /*1ea0*/  IMAD R15, R8.reuse, UR13, R11 ;  /* 0x0000000d080f7c24 */ /* 0x041fe2000f8e020b */
[----:B------:R-:W-:Y:S01]  /*1eb0*/  UIMAD UR5, UR8, -0x6, UR5 ;  /* 0xfffffffa080578a4 */ /* 0x000fe2000f8e0205 */
[----:B------:R-:W-:Y:S01]  /*1ec0*/  IMAD R13, R9, -0x2, R18 ;  /* 0xfffffffe090d7824 */ /* 0x000fe200078e0212 */
[----:B------:R-:W-:Y:S01]  /*1ed0*/  @UP1 ULOP3.LUT UR4, UR4, 0x1, UR8, 0x78, !UPT ;  /* 0x0000000104041892 */ /* 0x000fe2000f8e7808 */
[----:B------:R-:W-:Y:S01]  /*1ee0*/  IMAD.WIDE.U32 R10, R8, UR12, R152 ;  /* 0x0000000c080a7c25 */ /* 0x000fe2000f8e0098 */
[----:B------:R-:W-:-:S03]  /*1ef0*/  IADD3 R9, -R14, UR11, R17 ;  /* 0x0000000b0e097c10 */ /* 0x000fc6000fffe111 */
[----:B------:R-:W-:Y:S02]  /*1f00*/  IMAD.IADD R15, R11, 0x1, R15 ;  /* 0x000000010b0f7824 */ /* 0x000fe400078e020f */
[----:B------:R-:W-:Y:S02]  /*1f10*/  IMAD.MOV.U32 R14, RZ, RZ, R10 ;  /* 0x000000ffff0e7224 */ /* 0x000fe400078e000a */
[----:B------:R-:W-:Y:S02]  /*1f20*/  IMAD.IADD R10, R13, 0x1, -R16 ;  /* 0x000000010d0a7824 */ /* 0x000fe400078e0a10 */
[----:B------:R-:W-:Y:S01]  /*1f30*/  IMAD.MOV.U32 R11, RZ, RZ, -0x1 ;  /* 0xffffffffff0b7424 */ /* 0x000fe200078e00ff */
[----:B------:R-:W-:Y:S06]  /*1f40*/  @P0 BRA `(.L_x_25) ;  /* 0x0000008000800947 */ /* 0x000fec0003800000 */
[----:B------:R-:W-:Y:S01]  /*1f50*/  FSETP.NEU.AND P0, PT, RZ, UR18, PT ;  /* 0x00000012ff007c0b */ /* 0x000fe2000bf0d000 */
[----:B------:R-:W-:Y:S01]  /*1f60*/  IMAD.WIDE R16, R12, 0x80, RZ ;  /* 0x000000800c107825 */ /* 0x000fe200078e02ff */
[----:B------:R-:W-:Y:S01]  /*1f70*/  ULDC.64 UR8, c[0x0][0x6c8] ;  /* 0x0001b20000087ab9 */ /* 0x000fe20000000a00 */
[----:B------:R-:W-:Y:S01]  /*1f80*/  ISETP.GT.AND P2, PT, R9, RZ, PT ;  /* 0x000000ff0900720c */ /* 0x000fe20003f44270 */
[----:B------:R-:W-:Y:S01]  /*1f90*/  BSSY B0, `(.L_x_25) ;  /* 0x000081b000007945 */ /* 0x000fe20003800000 */
[----:B------:R-:W-:Y:S02]  /*1fa0*/  IMAD.SHL.U32 R223, R0, 0x2, RZ ;  /* 0x0000000200df7824 */ /* 0x000fe400078e00ff */
[----:B------:R-:W-:Y:S01]  /*1fb0*/  IMAD R12, R17, UR8, RZ ;  /* 0x00000008110c7c24 */ /* 0x000fe2000f8e02ff */
[----:B------:R-:W-:Y:S02]  /*1fc0*/  ISETP.GT.AND P1, PT, R10, RZ, P2 ;  /* 0x000000ff0a00720c */ /* 0x000fe40001724270 */
[----:B------:R-:W-:-:S05]  /*1fd0*/  LOP3.LUT R223, R16, 0x6, R223, 0xf8, !PT ;  /* 0x0000000610df7812 */ /* 0x000fca00078ef8df */
[----:B------:R-:W-:-:S04]  /*1fe0*/  IMAD.WIDE.U32 R20, R223, UR8, R14 ;  /* 0x00000008df147c25 */ /* 0x000fc8000f8e000e */
[----:B------:R-:W-:-:S04]  /*1ff0*/  IMAD R13, R223, UR9, R12 ;  /* 0x00000009df0d7c24 */ /* 0x000fc8000f8e020c */
[----:B------:R-:W-:Y:S01]  /*2000*/  IMAD.IADD R155, R21, 0x1, R13 ;  /* 0x00000001159b7824 */ /* 0x000fe200078e020d */
[----:B------:R-:W-:Y:S06]  /*2010*/  @!P0 BRA `(.L_x_26) ;  /* 0x0000006400208947 */ /* 0x000fec0003800000 */
[----:B------:R-:W0:Y:S01]  /*2020*/  LDC.64 R12, c[0x0][0x6b0] ;  /* 0x0001ac00ff0c7b82 */ /* 0x000e220000000a00 */
[----:B------:R-:W-:Y:S01]  /*2030*/  ULDC.64 UR12, c[0x0][0x6b8] ;  /* 0x0001ae00000c7ab9 */ /* 0x000fe20000000a00 */
[----:B------:R-:W-:Y:S01]  /*2040*/  ULDC.64 UR16, c[0x0][0x6a8] ;  /* 0x0001aa0000107ab9 */ /* 0x000fe20000000a00 */
[----:B------:R-:W-:Y:S01]  /*2050*/  IMAD R219, R219, UR12, RZ ;  /* 0x0000000cdbdb7c24 */ /* 0x000fe2000f8e02ff */
[----:B------:R-:W-:Y:S01]  /*2060*/  ULDC.64 UR10, c[0x0][0x6c0] ;  /* 0x0001b000000a7ab9 */ /* 0x000fe20000000a00 */
[----:B------:R-:W-:-:S03]  /*2070*/  IMAD.WIDE.U32 R14, R8, UR12, R152 ;  /* 0x0000000c080e7c25 */ /* 0x000fc6000f8e0098 */
[----:B------:R-:W1:Y:S01]  /*2080*/  LDC.64 R158, c[0x0][0x6b0] ;  /* 0x0001ac00ff9e7b82 */ /* 0x000e620000000a00 */
[----:B------:R-:W-:Y:S02]  /*2090*/  IMAD R219, R8, UR13, R219 ;  /* 0x0000000d08db7c24 */ /* 0x000fe4000f8e02db */
[----:B0-----:R-:W-:Y:S02]  /*20a0*/  IMAD R16, R17, R12, RZ ;  /* 0x0000000c11107224 */ /* 0x001fe400078e02ff */
[----:B------:R-:W-:Y:S02]  /*20b0*/  IMAD.IADD R17, R15, 0x1, R219 ;  /* 0x000000010f117824 */ /* 0x000fe400078e02db */
[----:B------:R-:W-:Y:S02]  /*20c0*/  IMAD R221, R223, R13, R16 ;  /* 0x0000000ddfdd7224 */ /* 0x000fe400078e0210 */
[----:B------:R-:W-:-:S04]  /*20d0*/  IMAD.MOV.U32 R16, RZ, RZ, R14 ;  /* 0x000000ffff107224 */ /* 0x000fc800078e000e */
[----:B------:R-:W-:-:S04]  /*20e0*/  IMAD.WIDE.U32 R18, R223, R12, R16 ;  /* 0x0000000cdf127225 */ /* 0x000fc800078e0010 */
[----:B------:R-:W-:Y:S01]  /*20f0*/  IMAD.IADD R19, R19, 0x1, R221 ;  /* 0x0000000113137824 */ /* 0x000fe200078e02dd */
[----:B------:R-:W-:-:S04]  /*2100*/  LEA R22, P0, R18, UR16, 0x2 ;  /* 0x0000001012167c11 */ /* 0x000fc8000f8010ff */
[----:B------:R-:W-:-:S05]  /*2110*/  LEA.HI.X R23, R18, UR17, R19, 0x2, P0 ;  /* 0x0000001112177c11 */ /* 0x000fca00080f1413 */
[----:B------:R0:W2:Y:S01]  /*2120*/  @P1 LDG.E.LTC128B R156, desc[UR14][R22.64] ;  /* 0x0000000e169c1981 */ /* 0x0000a2000c1e1920 */
[----:B------:R-:W-:Y:S01]  /*2130*/  LEA R18, P0, R20, UR10, 0x2 ;  /* 0x0000000a14127c11 */ /* 0x000fe2000f8010ff */
[----:B------:R-:W-:Y:S01]  /*2140*/  IMAD.U32 R21, RZ, RZ, UR8 ;  /* 0x00000008ff157e24 */ /* 0x000fe2000f8e00ff */
[----:B------:R-:W-:Y:S01]  /*2150*/  ISETP.GT.AND P4, PT, R10, 0x1, P2 ;  /* 0x000000010a00780c */ /* 0x000fe20001784270 */
[----:B------:R-:W-:Y:S01]  /*2160*/  IMAD.U32 R157, RZ, RZ, UR8 ;  /* 0x00000008ff9d7e24 */ /* 0x000fe2000f8e00ff */
[----:B------:R-:W-:Y:S01]  /*2170*/  LEA.HI.X R19, R20, UR11, R155, 0x2, P0 ;  /* 0x0000000b14137c11 */ /* 0x000fe200080f149b */
[----:B------:R-:W-:Y:S01]  /*2180*/  IMAD.U32 R162, RZ, RZ, UR9 ;  /* 0x00000009ffa27e24 */ /* 0x000fe2000f8e00ff */
[----:B------:R-:W-:Y:S01]  /*2190*/  LEA R20, P0, R21, R18, 0x2 ;  /* 0x0000001215147211 */ /* 0x000fe200078010ff */
[----:B-1----:R-:W-:Y:S01]  /*21a0*/  IMAD.WIDE.U32 R160, R223, R12, R158 ;  /* 0x0000000cdfa07225 */ /* 0x002fe200078e009e */
[----:B------:R-:W-:Y:S02]  /*21b0*/  BSSY B1, `(.L_x_27) ;  /* 0x0000010000017945 */ /* 0x000fe40003800000 */
[----:B------:R-:W-:Y:S01]  /*21c0*/  LEA.HI.X R21, R157, R19, R162, 0x2, P0 ;  /* 0x000000139d157211 */ /* 0x000fe200000f14a2 */
[----:B------:R-:W-:Y:S01]  /*21d0*/  IMAD.IADD R165, R221, 0x1, R161 ;  /* 0x00000001dda57824 */ /* 0x000fe200078e02a1 */
[----:B------:R-:W-:Y:S01]  /*21e0*/  IADD3 R157, P0, R14, R160, RZ ;  /* 0x000000a00e9d7210 */ /* 0x000fe20007f1e0ff */
[----:B------:R-:W-:-:S03]  /*21f0*/  IMAD.WIDE.U32 R154, R223, R12, R152 ;  /* 0x0000000cdf9a7225 */ /* 0x000fc600078e0098 */
[----:B0-----:R-:W-:Y:S01]  /*2200*/  LEA R22, P5, R157, UR16, 0x2 ;  /* 0x000000109d167c11 */ /* 0x001fe2000f8a10ff */
[----:B------:R-:W-:Y:S02]  /*2210*/  IMAD.IADD R155, R221, 0x1, R155 ;  /* 0x00000001dd9b7824 */ /* 0x000fe400078e029b */
[----:B------:R-:W-:-:S04]  /*2220*/  IMAD.WIDE.U32 R154, R8, UR12, R154 ;  /* 0x0000000c089a7c25 */ /* 0x000fc8000f8e009a */
[----:B--2---:R-:W-:-:S04]  /*2230*/  FMUL R23, R156, UR18 ;  /* 0x000000129c177c20 */ /* 0x004fc80008400000 */
[----:B------:R-:W-:Y:S01]  /*2240*/  FFMA R163, R88, UR19, R23 ;  /* 0x0000001358a37c23 */ /* 0x000fe20008000017 */
[----:B------:R-:W-:-:S04]  /*2250*/  IMAD.X R88, R165, 0x1, R17, P0 ;  /* 0x00000001a5587824 */ /* 0x000fc800000e0611 */
[----:B------:R0:W-:Y:S01]  /*2260*/  @P1 STG.E desc[UR14][R18.64], R163 ;  /* 0x000000a312001986 */ /* 0x0001e2000c10190e */
[----:B------:R-:W-:Y:S01]  /*2270*/  LEA.HI.X R23, R157, UR17, R88, 0x2, P5 ;  /* 0x000000119d177c11 */ /* 0x000fe2000a8f1458 */
[----:B------:R-:W-:Y:S01]  /*2280*/  IMAD.MOV.U32 R88, RZ, RZ, R156 ;  /* 0x000000ffff587224 */ /* 0x000fe200078e009c */
[----:B------:R-:W-:Y:S06]  /*2290*/  @!P4 BRA `(.L_x_28) ;  /* 0x000000000004c947 */ /* 0x000fec0003800000 */
[----:B------:R1:W5:Y:S02]  /*22a0*/  LDG.E.LTC128B R88, desc[UR14][R22.64] ;  /* 0x0000000e16587981 */ /* 0x000364000c1e1920 */
.L_x_28:
[----:B------:R-:W-:Y:S05]  /*22b0*/  BSYNC B1 ;  /* 0x0000000000017941 */ /* 0x000fea0003800000 */
.L_x_27:
[----:B-----5:R-:W-:Y:S01]  /*22c0*/  FMUL R162, R88, UR18 ;  /* 0x0000001258a27c20 */ /* 0x020fe20008400000 */
[----:B------:R-:W-:Y:S01]  /*22d0*/  ISETP.GT.AND P0, PT, R9, 0x8, PT ;  /* 0x000000080900780c */ /* 0x000fe20003f04270 */
[----:B-1----:R-:W-:Y:S01]  /*22e0*/  IMAD.IADD R23, R219, 0x1, R155 ;  /* 0x00000001db177824 */ /* 0x002fe200078e029b */
[----:B------:R-:W-:Y:S01]  /*22f0*/  IADD3 R156, P6, R152, R160, RZ ;  /* 0x000000a0989c7210 */ /* 0x000fe20007fde0ff */
[----:B------:R-:W-:Y:S01]  /*2300*/  FFMA R89, R89, UR19, R162 ;  /* 0x0000001359597c23 */ /* 0x000fe200080000a2 */
[----:B------:R-:W-:Y:S01]  /*2310*/  ISETP.GT.AND P1, PT, R10, RZ, P0 ;  /* 0x000000ff0a00720c */ /* 0x000fe20000724270 */
[----:B------:R-:W-:Y:S01]  /*2320*/  BSSY B1, `(.L_x_29) ;  /* 0x000000b000017945 */ /* 0x000fe20003800000 */
[C---:B------:R-:W-:Y:S01]  /*2330*/  LEA R22, P5, R154.reuse, UR16, 0x2 ;  /* 0x000000109a167c11 */ /* 0x040fe2000f8a10ff */
[--C-:B------:R-:W-:Y:S01]  /*2340*/  IMAD.X R157, R153, 0x1, R165.reuse, P6 ;  /* 0x00000001999d7824 */ /* 0x100fe200030e06a5 */
[----:B------:R1:W-:Y:S01]  /*2350*/  @P4 STG.E desc[UR14][R20.64], R89 ;  /* 0x0000005914004986 */ /* 0x0003e2000c10190e */
[----:B------:R-:W-:Y:S01]  /*2360*/  IMAD.MOV.U32 R155, RZ, RZ, R165 ;  /* 0x000000ffff9b7224 */ /* 0x000fe200078e00a5 */
[----:B------:R-:W-:Y:S01]  /*2370*/  LEA.HI.X R23, R154, UR17, R23, 0x2, P5 ;  /* 0x000000119a177c11 */ /* 0x000fe2000a8f1417 */
[----:B------:R-:W-:-:S02]  /*2380*/  IMAD.MOV.U32 R154, RZ, RZ, R160 ;  /* 0x000000ffff9a7224 */ /* 0x000fc400078e00a0 */
[----:B------:R-:W-:-:S04]  /*2390*/  IMAD.WIDE.U32 R156, R8, UR12, R156 ;  /* 0x0000000c089c7c25 */ /* 0x000fc8000f8e009c */
[----:B------:R-:W-:Y:S01]  /*23a0*/  IMAD.MOV.U32 R161, RZ, RZ, R88 ;  /* 0x000000ffffa17224 */ /* 0x000fe200078e0058 */
[----:B------:R-:W-:Y:S06]  /*23b0*/  @!P1 BRA `(.L_x_30) ;  /* 0x0000000000049947 */ /* 0x000fec0003800000 */
[----:B------:R2:W5:Y:S02]  /*23c0*/  LDG.E.LTC128B R161, desc[UR14][R22.64+0x20] ;  /* 0x0000200e16a17981 */ /* 0x000564000c1e1920 */
.L_x_30:
[----:B------:R-:W-:Y:S05]  /*23d0*/  BSYNC B1 ;  /* 0x0000000000017941 */ /* 0x000fea0003800000 */
.L_x_29:
[----:B------:R-:W-:Y:S01]  /*23e0*/  ISETP.GT.AND P6, PT, R10, 0x1, P0 ;  /* 0x000000010a00780c */ /* 0x000fe200007c4270 */
[----:B-1---5:R-:W-:Y:S01]  /*23f0*/  FMUL R89, R161, UR18 ;  /* 0x00000012a1597c20 */ /* 0x022fe20008400000 */
[----:B------:R-:W-:Y:S01]  /*2400*/  IMAD.IADD R157, R219, 0x1, R157 ;  /* 0x00000001db9d7824 */ /* 0x000fe200078e029d */
[----:B------:R-:W-:Y:S01]  /*2410*/  LEA R88, P4, R156, UR16, 0x2 ;  /* 0x000000109c587c11 */ /* 0x000fe2000f8810ff */
[----:B------:R-:W-:-:S04]  /*2420*/  IMAD.WIDE.U32 R154, R12, 0x7, R154 ;  /* 0x000000070c9a7825 */ /* 0x000fc800078e009a */
[----:B0-----:R-:W-:Y:S01]  /*2430*/  FFMA R163, R90, UR19, R89 ;  /* 0x000000135aa37c23 */ /* 0x001fe20008000059 */
[----:B------:R-:W-:Y:S01]  /*2440*/  BSSY B1, `(.L_x_31) ;  /* 0x000000c000017945 */ /* 0x000fe20003800000 */
[----:B------:R-:W-:Y:S01]  /*2450*/  LEA.HI.X R89, R156, UR17, R157, 0x2, P4 ;  /* 0x000000119c597c11 */ /* 0x000fe2000a0f149d */
[----:B------:R-:W-:Y:S01]  /*2460*/  IMAD R218, R13, 0x7, RZ ;  /* 0x000000070dda7824 */ /* 0x000fe200078e02ff */
[----:B------:R-:W-:Y:S01]  /*2470*/  IADD3 R157, P4, R14, R154, RZ ;  /* 0x0000009a0e9d7210 */ /* 0x000fe20007f9e0ff */
[----:B------:R0:W-:Y:S01]  /*2480*/  @P1 STG.E desc[UR14][R18.64+0x20], R163 ;  /* 0x000020a312001986 */ /* 0x0001e2000c10190e */
[----:B------:R-:W-:Y:S01]  /*2490*/  ISETP.GT.AND P1, PT, R10, 0x8, P2 ;  /* 0x000000080a00780c */ /* 0x000fe20001724270 */
[----:B------:R-:W-:Y:S01]  /*24a0*/  IMAD.IADD R156, R155, 0x1, R218 ;  /* 0x000000019b9c7824 */ /* 0x000fe200078e02da */
[----:B------:R-:W-:Y:S01]  /*24b0*/  LEA R160, P5, R157, UR16, 0x2 ;  /* 0x000000109da07c11 */ /* 0x000fe2000f8a10ff */
[----:B------:R-:W-:Y:S02]  /*24c0*/  IMAD.MOV.U32 R220, RZ, RZ, R161 ;  /* 0x000000ffffdc7224 */ /* 0x000fe400078e00a1 */
[----:B------:R-:W-:Y:S01]  /*24d0*/  IMAD.X R162, R156, 0x1, R17, P4 ;  /* 0x000000019ca27824 */ /* 0x000fe200020e0611 */
[----:B------:R-:W-:Y:S09]  /*24e0*/  @!P6 BRA `(.L_x_32) ;  /* 0x000000000004e947 */ /* 0x000ff20003800000 */
[----:B------:R1:W5:Y:S02]  /*24f0*/  LDG.E.LTC128B R220, desc[UR14][R88.64+0x20] ;  /* 0x0000200e58dc7981 */ /* 0x000364000c1e1920 */
.L_x_32:
[----:B------:R-:W-:Y:S05]  /*2500*/  BSYNC B1 ;  /* 0x0000000000017941 */ /* 0x000fea0003800000 */
.L_x_31:
[----:B-----5:R-:W-:Y:S01]  /*2510*/  FMUL R90, R220, UR18 ;  /* 0x00000012dc5a7c20 */ /* 0x020fe20008400000 */
[----:B------:R-:W-:-:S03]  /*2520*/  LEA.HI.X R161, R157, UR17, R162, 0x2, P5 ;  /* 0x000000119da17c11 */ /* 0x000fc6000a8f14a2 */
[----:B------:R-:W-:-:S05]  /*2530*/  FFMA R155, R91, UR19, R90 ;  /* 0x000000135b9b7c23 */ /* 0x000fca000800005a */
[----:B------:R3:W-:Y:S04]  /*2540*/  @P6 STG.E desc[UR14][R20.64+0x20], R155 ;  /* 0x0000209b14006986 */ /* 0x0007e8000c10190e */
[----:B------:R4:W2:Y:S01]  /*2550*/  @P1 LDG.E.LTC128B R220, desc[UR14][R160.64] ;  /* 0x0000000ea0dc1981 */ /* 0x0008a2000c1e1920 */
[----:B------:R-:W-:Y:S01]  /*2560*/  IMAD.WIDE.U32 R214, R12, 0x7, R158 ;  /* 0x000000070cd67825 */ /* 0x000fe200078e009e */
[----:B------:R-:W-:-:S03]  /*2570*/  UIMAD UR10, UR9, 0x1c, URZ ;  /* 0x0000001c090a78a4 */ /* 0x000fc6000f8e023f */
[----:B------:R-:W-:Y:S01]  /*2580*/  IMAD.IADD R215, R218, 0x1, R215 ;  /* 0x00000001dad77824 */ /* 0x000fe200078e02d7 */
[----:B------:R-:W-:Y:S01]  /*2590*/  IADD3 R212, P4, R214, R12, RZ ;  /* 0x0000000cd6d47210 */ /* 0x000fe20007f9e0ff */
[----:B---3--:R-:W-:Y:S02]  /*25a0*/  IMAD.U32 R155, RZ, RZ, UR8 ;  /* 0x00000008ff9b7e24 */ /* 0x008fe4000f8e00ff */
[----:B------:R-:W-:-:S04]  /*25b0*/  IMAD.WIDE.U32 R90, R12, 0x7, R214 ;  /* 0x000000070c5a7825 */ /* 0x000fc800078e00d6 */
[----:B------:R-:W-:Y:S01]  /*25c0*/  IMAD.X R213, R215, 0x1, R13, P4 ;  /* 0x00000001d7d57824 */ /* 0x000fe200020e060d */
[----:B------:R-:W-:Y:S01]  /*25d0*/  IADD3 R210, P4, R90, R12, RZ ;  /* 0x0000000c5ad27210 */ /* 0x000fe20007f9e0ff */
[----:B------:R-:W-:-:S03]  /*25e0*/  IMAD.WIDE.U32 R158, R12, 0x7, R212 ;  /* 0x000000070c9e7825 */ /* 0x000fc600078e00d4 */
[----:B------:R-:W-:Y:S02]  /*25f0*/  IADD3.X R211, R13, R218, R91, P4, !PT ;  /* 0x000000da0dd37210 */ /* 0x000fe400027fe45b */
[----:B------:R-:W-:Y:S01]  /*2600*/  IADD3 R158, P4, R158, R12, RZ ;  /* 0x0000000c9e9e7210 */ /* 0x000fe20007f9e0ff */
[----:B------:R-:W-:-:S03]  /*2610*/  IMAD.WIDE.U32 R90, R12, 0x7, R210 ;  /* 0x000000070c5a7825 */ /* 0x000fc600078e00d2 */
[----:B------:R-:W-:Y:S02]  /*2620*/  IADD3.X R159, R13, R218, R159, P4, !PT ;  /* 0x000000da0d9f7210 */ /* 0x000fe400027fe49f */
[----:B----4-:R-:W-:Y:S01]  /*2630*/  IADD3 R160, P4, R90, R12, RZ ;  /* 0x0000000c5aa07210 */ /* 0x010fe20007f9e0ff */
[----:B0-----:R-:W-:-:S03]  /*2640*/  IMAD.WIDE.U32 R162, R12, 0x7, R158 ;  /* 0x000000070ca27825 */ /* 0x001fc600078e009e */
[----:B------:R-:W-:Y:S02]  /*2650*/  IADD3.X R161, R13, R218, R91, P4, !PT ;  /* 0x000000da0da17210 */ /* 0x000fe400027fe45b */
[----:B------:R-:W-:Y:S01]  /*2660*/  IADD3 R162, P4, R162, R12, RZ ;  /* 0x0000000ca2a27210 */ /* 0x000fe20007f9e0ff */
[----:B------:R-:W-:-:S03]  /*2670*/  IMAD.WIDE.U32 R90, R12, 0x7, R160 ;  /* 0x000000070c5a7825 */ /* 0x000fc600078e00a0 */
        /* <DEDUP_REMOVED lines=31> */
[-C--:B------:R-:W-:Y:S01]  /*2870*/  IADD3 R90, P4, R154, R12.reuse, RZ ;  /* 0x0000000c9a5a7210 */ /* 0x080fe20007f9e0ff */
[----:B------:R-:W-:Y:S01]  /*2880*/  IMAD.WIDE.U32 R154, R155, 0x1c, R20 ;  /* 0x0000001c9b9a7825 */ /* 0x000fe200078e0014 */
[----:B------:R-:W-:-:S03]  /*2890*/  IADD3 R184, P5, R184, R12, RZ ;  /* 0x0000000cb8b87210 */ /* 0x000fc60007fbe0ff */
[----:B------:R-:W-:Y:S01]  /*28a0*/  IMAD.WIDE.U32 R186, R12, 0x7, R182 ;  /* 0x000000070cba7825 */ /* 0x000fe200078e00b6 */
[----:B------:R-:W-:-:S03]  /*28b0*/  IADD3.X R185, R13, R218, R185, P5, !PT ;  /* 0x000000da0db97210 */ /* 0x000fc60002ffe4b9 */
[----:B------:R-:W-:Y:S01]  /*28c0*/  IMAD.X R91, R156, 0x1, R13, P4 ;  /* 0x000000019c5b7824 */ /* 0x000fe200020e060d */
[----:B------:R-:W-:Y:S01]  /*28d0*/  IADD3 R186, P4, R186, R12, RZ ;  /* 0x0000000cbaba7210 */ /* 0x000fe20007f9e0ff */
[----:B------:R-:W-:Y:S01]  /*28e0*/  VIADD R157, R155, UR10 ;  /* 0x0000000a9b9d7c36 */ /* 0x000fe20008000000 */
[----:B------:R-:W-:Y:S01]  /*28f0*/  IADD3 R156, P5, R90, R14, RZ ;  /* 0x0000000e5a9c7210 */ /* 0x000fe20007fbe0ff */
[----:B------:R-:W-:Y:S01]  /*2900*/  IMAD.WIDE.U32 R188, R12, 0x7, R184 ;  /* 0x000000070cbc7825 */ /* 0x000fe200078e00b8 */
[----:B------:R-:W-:Y:S02]  /*2910*/  IADD3.X R187, R13, R218, R187, P4, !PT ;  /* 0x000000da0dbb7210 */ /* 0x000fe400027fe4bb */
[----:B------:R-:W-:Y:S01]  /*2920*/  ISETP.GT.AND P4, PT, R10, 0x9, P2 ;  /* 0x000000090a00780c */ /* 0x000fe20001784270 */
[----:B------:R-:W-:Y:S01]  /*2930*/  IMAD.X R193, R91, 0x1, R17, P5 ;  /* 0x000000015bc17824 */ /* 0x000fe200028e0611 */
[----:B------:R-:W-:-:S04]  /*2940*/  LEA R196, P5, R156, UR16, 0x2 ;  /* 0x000000109cc47c11 */ /* 0x000fc8000f8a10ff */
[----:B------:R-:W-:Y:S01]  /*2950*/  LEA.HI.X R197, R156, UR17, R193, 0x2, P5 ;  /* 0x000000119cc57c11 */ /* 0x000fe2000a8f14c1 */
[----:B------:R-:W-:Y:S01]  /*2960*/  IMAD.MOV.U32 R156, RZ, RZ, R154 ;  /* 0x000000ffff9c7224 */ /* 0x000fe200078e009a */
[----:B------:R-:W-:-:S04]  /*2970*/  IADD3 R188, P5, R188, R12, RZ ;  /* 0x0000000cbcbc7210 */ /* 0x000fc80007fbe0ff */
[----:B------:R-:W-:-:S03]  /*2980*/  IADD3.X R189, R13, R218, R189, P5, !PT ;  /* 0x000000da0dbd7210 */ /* 0x000fc60002ffe4bd */
[----:B------:R-:W-:-:S04]  /*2990*/  IMAD.WIDE.U32 R192, R12, 0x7, R188 ;  /* 0x000000070cc07825 */ /* 0x000fc800078e00bc */
[----:B------:R-:W-:-:S04]  /*29a0*/  IMAD.WIDE.U32 R214, R223, R12, R214 ;  /* 0x0000000cdfd67225 */ /* 0x000fc800078e00d6 */
[----:B--2---:R-:W-:-:S04]  /*29b0*/  FMUL R191, R220, UR18 ;  /* 0x00000012dcbf7c20 */ /* 0x004fc80008400000 */
[----:B------:R-:W-:Y:S01]  /*29c0*/  FFMA R199, R92, UR19, R191 ;  /* 0x000000135cc77c23 */ /* 0x000fe200080000bf */
[----:B------:R-:W-:-:S04]  /*29d0*/  IMAD.WIDE.U32 R190, R12, 0x7, R186 ;  /* 0x000000070cbe7825 */ /* 0x000fc800078e00ba */
[----:B------:R0:W-:Y:S04]  /*29e0*/  @P1 STG.E desc[UR14][R156.64], R199 ;  /* 0x000000c79c001986 */ /* 0x0001e8000c10190e */
[----:B------:R2:W3:Y:S01]  /*29f0*/  @P4 LDG.E.LTC128B R220, desc[UR14][R196.64] ;  /* 0x0000000ec4dc4981 */ /* 0x0004e2000c1e1920 */
[-C--:B------:R-:W-:Y:S01]  /*2a00*/  IADD3 R190, P1, R190, R12.reuse, RZ ;  /* 0x0000000cbebe7210 */ /* 0x080fe20007f3e0ff */
[----:B------:R-:W-:Y:S01]  /*2a10*/  IMAD.WIDE.U32 R212, R223, R12, R212 ;  /* 0x0000000cdfd47225 */ /* 0x000fe200078e00d4 */
[----:B------:R-:W-:Y:S01]  /*2a20*/  USHF.L.U32 UR10, UR8, 0x5, URZ ;  /* 0x00000005080a7899 */ /* 0x000fe2000800063f */
[----:B------:R-:W-:Y:S01]  /*2a30*/  BSSY B1, `(.L_x_33) ;  /* 0x0000088000017945 */ /* 0x000fe20003800000 */
[----:B------:R-:W-:Y:S01]  /*2a40*/  IADD3.X R191, R13, R218, R191, P1, !PT ;  /* 0x000000da0dbf7210 */ /* 0x000fe20000ffe4bf */
[-C--:B------:R-:W-:Y:S01]  /*2a50*/  IMAD.WIDE.U32 R210, R223, R12.reuse, R210 ;  /* 0x0000000cdfd27225 */ /* 0x080fe200078e00d2 */
[----:B------:R-:W-:Y:S01]  /*2a60*/  IADD3 R192, P1, R192, R12, RZ ;  /* 0x0000000cc0c07210 */ /* 0x000fe20007f3e0ff */
[----:B------:R-:W-:-:S02]  /*2a70*/  USHF.L.U64.HI UR8, UR8, 0x5, UR9 ;  /* 0x0000000508087899 */ /* 0x000fc40008010209 */
[----:B------:R-:W-:Y:S01]  /*2a80*/  IMAD.WIDE.U32 R194, R12, 0x7, R190 ;  /* 0x000000070cc27825 */ /* 0x000fe200078e00be */
[----:B------:R-:W-:-:S03]  /*2a90*/  IADD3.X R193, R13, R218, R193, P1, !PT ;  /* 0x000000da0dc17210 */ /* 0x000fc60000ffe4c1 */
[-C--:B------:R-:W-:Y:S01]  /*2aa0*/  IMAD.WIDE.U32 R158, R223, R12.reuse, R158 ;  /* 0x0000000cdf9e7225 */ /* 0x080fe200078e009e */
[----:B------:R-:W-:-:S03]  /*2ab0*/  IADD3 R194, P1, R194, R12, RZ ;  /* 0x0000000cc2c27210 */ /* 0x000fc60007f3e0ff */
[----:B0-----:R-:W-:Y:S01]  /*2ac0*/  IMAD.WIDE.U32 R198, R12, 0x7, R192 ;  /* 0x000000070cc67825 */ /* 0x001fe200078e00c0 */
[----:B------:R-:W-:-:S03]  /*2ad0*/  IADD3.X R195, R13, R218, R195, P1, !PT ;  /* 0x000000da0dc37210 */ /* 0x000fc60000ffe4c3 */
[-C--:B------:R-:W-:Y:S01]  /*2ae0*/  IMAD.WIDE.U32 R160, R223, R12.reuse, R160 ;  /* 0x0000000cdfa07225 */ /* 0x080fe200078e00a0 */
[----:B--2---:R-:W-:-:S03]  /*2af0*/  IADD3 R196, P1, R198, R12, RZ ;  /* 0x0000000cc6c47210 */ /* 0x004fc60007f3e0ff */
[----:B------:R-:W-:Y:S01]  /*2b00*/  IMAD.WIDE.U32 R200, R12, 0x7, R194 ;  /* 0x000000070cc87825 */ /* 0x000fe200078e00c2 */
[----:B------:R-:W-:-:S03]  /*2b10*/  IADD3.X R197, R13, R218, R199, P1, !PT ;  /* 0x000000da0dc57210 */ /* 0x000fc60000ffe4c7 */
[-C--:B------:R-:W-:Y:S01]  /*2b20*/  IMAD.WIDE.U32 R162, R223, R12.reuse, R162 ;  /* 0x0000000cdfa27225 */ /* 0x080fe200078e00a2 */
[----:B------:R-:W-:-:S03]  /*2b30*/  IADD3 R198, P1, R200, R12, RZ ;  /* 0x0000000cc8c67210 */ /* 0x000fc60007f3e0ff */
[----:B------:R-:W-:Y:S01]  /*2b40*/  IMAD.WIDE.U32 R164, R223, R12, R164 ;  /* 0x0000000cdfa47225 */ /* 0x000fe200078e00a4 */
[----:B------:R-:W-:-:S03]  /*2b50*/  IADD3.X R199, R13, R218, R201, P1, !PT ;  /* 0x000000da0dc77210 */ /* 0x000fc60000ffe4c9 */
[----:B------:R-:W-:-:S04]  /*2b60*/  IMAD.WIDE.U32 R200, R12, 0x7, R196 ;  /* 0x000000070cc87825 */ /* 0x000fc800078e00c4 */
[----:B------:R-:W-:Y:S01]  /*2b70*/  IMAD.WIDE.U32 R202, R12, 0x7, R198 ;  /* 0x000000070cca7825 */ /* 0x000fe200078e00c6 */
[----:B------:R-:W-:-:S03]  /*2b80*/  IADD3 R200, P1, R200, R12, RZ ;  /* 0x0000000cc8c87210 */ /* 0x000fc60007f3e0ff */
[----:B------:R-:W-:Y:S01]  /*2b90*/  IMAD.WIDE.U32 R166, R223, R12, R166 ;  /* 0x0000000cdfa67225 */ /* 0x000fe200078e00a6 */
[----:B------:R-:W-:Y:S02]  /*2ba0*/  IADD3.X R201, R13, R218, R201, P1, !PT ;  /* 0x000000da0dc97210 */ /* 0x000fe40000ffe4c9 */
[-C--:B------:R-:W-:Y:S01]  /*2bb0*/  IADD3 R202, P1, R202, R12.reuse, RZ ;  /* 0x0000000ccaca7210 */ /* 0x080fe20007f3e0ff */
[----:B------:R-:W-:-:S03]  /*2bc0*/  IMAD.WIDE.U32 R168, R223, R12, R168 ;  /* 0x0000000cdfa87225 */ /* 0x000fc600078e00a8 */
[----:B------:R-:W-:Y:S01]  /*2bd0*/  IADD3.X R203, R13, R218, R203, P1, !PT ;  /* 0x000000da0dcb7210 */ /* 0x000fe20000ffe4cb */
        /* <DEDUP_REMOVED lines=16> */
[----:B------:R-:W-:Y:S01]  /*2ce0*/  IMAD.WIDE.U32 R178, R223, R12, R178 ;  /* 0x0000000cdfb27225 */ /* 0x000fe200078e00b2 */
[----:B------:R-:W-:-:S03]  /*2cf0*/  IADD3 R214, P1, R152, R214, RZ ;  /* 0x000000d698d67210 */ /* 0x000fc60007f3e0ff */
[----:B------:R-:W-:Y:S01]  /*2d00*/  IMAD.WIDE.U32 R180, R223, R12, R180 ;  /* 0x0000000cdfb47225 */ /* 0x000fe200078e00b4 */
[----:B------:R-:W-:Y:S02]  /*2d10*/  IADD3.X R215, R153, R221, R215, P1, !PT ;  /* 0x000000dd99d77210 */ /* 0x000fe40000ffe4d7 */
[----:B------:R-:W-:Y:S01]  /*2d20*/  IADD3 R212, P1, R152, R212, RZ ;  /* 0x000000d498d47210 */ /* 0x000fe20007f3e0ff */
        /* <DEDUP_REMOVED lines=35> */
[----:B------:R-:W-:-:S03]  /*2f60*/  IMAD.WIDE.U32 R212, R8, UR12, R212 ;  /* 0x0000000c08d47c25 */ /* 0x000fc6000f8e00d4 */
[----:B------:R-:W-:Y:S01]  /*2f70*/  IADD3.X R175, R153, R221, R175, P1, !PT ;  /* 0x000000dd99af7210 */ /* 0x000fe20000ffe4af */
[----:B------:R-:W-:Y:S01]  /*2f80*/  IMAD.IADD R213, R219, 0x1, R213 ;  /* 0x00000001dbd57824 */ /* 0x000fe200078e02d5 */
[----:B------:R-:W-:-:S04]  /*2f90*/  IADD3 R176, P1, R152, R176, RZ ;  /* 0x000000b098b07210 */ /* 0x000fc80007f3e0ff */
[----:B------:R-:W-:Y:S02]  /*2fa0*/  IADD3.X R177, R153, R221, R177, P1, !PT ;  /* 0x000000dd99b17210 */ /* 0x000fe40000ffe4b1 */
        /* <DEDUP_REMOVED lines=29> */
[CC--:B------:R-:W-:Y:S02]  /*3180*/  IADD3.X R207, R153.reuse, R221.reuse, R207, P1, !PT ;  /* 0x000000dd99cf7210 */ /* 0x0c0fe40000ffe4cf */
[C---:B------:R-:W-:Y:S02]  /*3190*/  IADD3 R208, P1, R152.reuse, R208, RZ ;  /* 0x000000d098d07210 */ /* 0x040fe40007f3e0ff */
[----:B------:R-:W-:Y:S02]  /*31a0*/  IADD3 R152, P5, R152, R216, RZ ;  /* 0x000000d898987210 */ /* 0x000fe40007fbe0ff */
[CC--:B------:R-:W-:Y:S02]  /*31b0*/  IADD3.X R209, R153.reuse, R221.reuse, R209, P1, !PT ;  /* 0x000000dd99d17210 */ /* 0x0c0fe40000ffe4d1 */
[----:B------:R-:W-:Y:S01]  /*31c0*/  IADD3.X R153, R153, R221, R217, P5, !PT ;  /* 0x000000dd99997210 */ /* 0x000fe20002ffe4d9 */
[----:B------:R-:W-:Y:S01]  /*31d0*/  IMAD.WIDE.U32 R216, R8, UR12, R214 ;  /* 0x0000000c08d87c25 */ /* 0x000fe2000f8e00d6 */
[----:B------:R-:W-:-:S03]  /*31e0*/  IADD3 R92, P5, R20, UR10, RZ ;  /* 0x0000000a145c7c10 */ /* 0x000fc6000ffbe0ff */
[----:B------:R-:W-:Y:S01]  /*31f0*/  IMAD.IADD R215, R219, 0x1, R217 ;  /* 0x00000001dbd77824 */ /* 0x000fe200078e02d9 */
[----:B------:R-:W-:-:S04]  /*3200*/  LEA R214, P1, R216, UR16, 0x2 ;  /* 0x00000010d8d67c11 */ /* 0x000fc8000f8210ff */
[----:B------:R-:W-:Y:S02]  /*3210*/  LEA.HI.X R215, R216, UR17, R215, 0x2, P1 ;  /* 0x00000011d8d77c11 */ /* 0x000fe400088f14d7 */
[----:B------:R-:W-:Y:S01]  /*3220*/  ISETP.GT.AND P1, PT, R10, 0x8, P0 ;  /* 0x000000080a00780c */ /* 0x000fe20000724270 */
[----:B---3--:R-:W-:-:S04]  /*3230*/  FMUL R216, R220, UR18 ;  /* 0x00000012dcd87c20 */ /* 0x008fc80008400000 */
[----:B------:R-:W-:Y:S01]  /*3240*/  FFMA R221, R93, UR19, R216 ;  /* 0x000000135ddd7c23 */ /* 0x000fe200080000d8 */
[----:B------:R-:W-:Y:S02]  /*3250*/  IADD3.X R93, R21, UR8, RZ, P5, !PT ;  /* 0x00000008155d7c10 */ /* 0x000fe4000affe4ff */
[----:B------:R-:W-:-:S03]  /*3260*/  LEA R216, P5, R212, UR16, 0x2 ;  /* 0x00000010d4d87c11 */ /* 0x000fc6000f8a10ff */
[----:B------:R0:W-:Y:S01]  /*3270*/  @P4 STG.E desc[UR14][R92.64], R221 ;  /* 0x000000dd5c004986 */ /* 0x0001e2000c10190e */
[----:B------:R-:W-:Y:S01]  /*3280*/  LEA.HI.X R217, R212, UR17, R213, 0x2, P5 ;  /* 0x00000011d4d97c11 */ /* 0x000fe2000a8f14d5 */
[----:B------:R-:W-:Y:S08]  /*3290*/  @!P1 BRA `(.L_x_34) ;  /* 0x0000000000049947 */ /* 0x000ff00003800000 */
[----:B------:R2:W5:Y:S02]  /*32a0*/  LDG.E.LTC128B R220, desc[UR14][R214.64+0x20] ;  /* 0x0000200ed6dc7981 */ /* 0x000564000c1e1920 */
.L_x_34:
[----:B------:R-:W-:Y:S05]  /*32b0*/  BSYNC B1 ;  /* 0x0000000000017941 */ /* 0x000fea0003800000 */
.L_x_33:
[----:B-----5:R-:W-:Y:S01]  /*32c0*/  FMUL R213, R220, UR18 ;  /* 0x00000012dcd57c20 */ /* 0x020fe20008400000 */
[----:B------:R-:W-:Y:S01]  /*32d0*/  ISETP.GT.AND P4, PT, R10, 0x9, P0 ;  /* 0x000000090a00780c */ /* 0x000fe20000784270 */
[----:B------:R-:W-:Y:S02]  /*32e0*/  BSSY B1, `(.L_x_35) ;  /* 0x0000005000017945 */ /* 0x000fe40003800000 */
[----:B------:R-:W-:-:S05]  /*32f0*/  FFMA R213, R94, UR19, R213 ;  /* 0x000000135ed57c23 */ /* 0x000fca00080000d5 */
[----:B------:R3:W-:Y:S05]  /*3300*/  @P1 STG.E desc[UR14][R156.64+0x20], R213 ;  /* 0x000020d59c001986 */ /* 0x0007ea000c10190e */
[----:B------:R-:W-:Y:S05]  /*3310*/  @!P4 BRA `(.L_x_36) ;  /* 0x000000000004c947 */ /* 0x000fea0003800000 */
[----:B------:R4:W5:Y:S02]  /*3320*/  LDG.E.LTC128B R220, desc[UR14][R216.64+0x20] ;  /* 0x0000200ed8dc7981 */ /* 0x000964000c1e1920 */
.L_x_36:
[----:B------:R-:W-:Y:S05]  /*3330*/  BSYNC B1 ;  /* 0x0000000000017941 */ /* 0x000fea0003800000 */
.L_x_35:
[----:B-----5:R-:W-:Y:S01]  /*3340*/  FMUL R94, R220, UR18 ;  /* 0x00000012dc5e7c20 */ /* 0x020fe20008400000 */
[----:B------:R-:W-:Y:S01]  /*3350*/  IMAD.WIDE.U32 R90, R12, 0x7, R90 ;  /* 0x000000070c5a7825 */ /* 0x000fe200078e005a */
[----:B------:R-:W-:Y:S01]  /*3360*/  ISETP.GT.AND P1, PT, R10, 0x10, P2 ;  /* 0x000000100a00780c */ /* 0x000fe20001724270 */
[----:B------:R-:W-:Y:S02]  /*3370*/  BSSY B1, `(.L_x_37) ;  /* 0x000000b000017945 */ /* 0x000fe40003800000 */
[----:B---3--:R-:W-:Y:S01]  /*3380*/  FFMA R213, R95, UR19, R94 ;  /* 0x000000135fd57c23 */ /* 0x008fe2000800005e */
[----:B0-----:R-:W-:-:S04]  /*3390*/  IMAD.IADD R221, R218, 0x1, R91 ;  /* 0x00000001dadd7824 */ /* 0x001fc800078e025b */
[----:B------:R0:W-:Y:S01]  /*33a0*/  @P4 STG.E desc[UR14][R92.64+0x20], R213 ;  /* 0x000020d55c004986 */ /* 0x0001e2000c10190e */
[----:B------:R-:W-:-:S05]  /*33b0*/  IADD3 R95, P4, R14, R90, RZ ;  /* 0x0000005a0e5f7210 */ /* 0x000fca0007f9e0ff */
[----:B------:R-:W-:Y:S01]  /*33c0*/  IMAD.X R212, R221, 0x1, R17, P4 ;  /* 0x00000001ddd47824 */ /* 0x000fe200020e0611 */
[----:B------:R-:W-:-:S04]  /*33d0*/  LEA R94, P4, R95, UR16, 0x2 ;  /* 0x000000105f5e7c11 */ /* 0x000fc8000f8810ff */
[----:B------:R-:W-:Y:S01]  /*33e0*/  LEA.HI.X R95, R95, UR17, R212, 0x2, P4 ;  /* 0x000000115f5f7c11 */ /* 0x000fe2000a0f14d4 */
[----:B------:R-:W-:Y:S01]  /*33f0*/  IMAD.MOV.U32 R212, RZ, RZ, R220 ;  /* 0x000000ffffd47224 */ /* 0x000fe200078e00dc */
[----:B0-----:R-:W-:Y:S07]  /*3400*/  @!P1 BRA `(.L_x_38) ;  /* 0x0000000000049947 */ /* 0x001fee0003800000 */
[----:B------:R0:W5:Y:S02]  /*3410*/  LDG.E.LTC128B R212, desc[UR14][R94.64] ;  /* 0x0000000e5ed47981 */ /* 0x000164000c1e1920 */
.L_x_38:
[----:B------:R-:W-:Y:S05]  /*3420*/  BSYNC B1 ;  /* 0x0000000000017941 */ /* 0x000fea0003800000 */
.L_x_37:
[----:B------:R-:W-:Y:S01]  /*3430*/  IADD3 R154, P4, R154, UR10, RZ ;  /* 0x0000000a9a9a7c10 */ /* 0x000fe2000ff9e0ff */
[----:B-----5:R-:W-:Y:S01]  /*3440*/  FMUL R91, R212, UR18 ;  /* 0x00000012d45b7c20 */ /* 0x020fe20008400000 */
[----:B------:R-:W-:Y:S01]  /*3450*/  IADD3 R90, P5, R90, R12, RZ ;  /* 0x0000000c5a5a7210 */ /* 0x000fe20007fbe0ff */
[----:B------:R-:W-:Y:S01]  /*3460*/  BSSY B1, `(.L_x_39) ;  /* 0x000000c000017945 */ /* 0x000fe20003800000 */
[----:B------:R-:W-:Y:S01]  /*3470*/  IADD3.X R155, R157, UR8, RZ, P4, !PT ;  /* 0x000000089d9b7c10 */ /* 0x000fe2000a7fe4ff */
[----:B------:R-:W-:Y:S01]  /*3480*/  FFMA R213, R96, UR19, R91 ;  /* 0x0000001360d57c23 */ /* 0x000fe2000800005b */
[----:B------:R-:W-:Y:S01]  /*3490*/  ISETP.GT.AND P4, PT, R10, 0x11, P2 ;  /* 0x000000110a00780c */ /* 0x000fe20001784270 */
[----:B------:R-:W-:Y:S01]  /*34a0*/  IMAD.X R91, R221, 0x1, R13, P5 ;  /* 0x00000001dd5b7824 */ /* 0x000fe200028e060d */
[----:B0-----:R-:W-:Y:S02]  /*34b0*/  IADD3 R95, P5, R90, R14, RZ ;  /* 0x0000000e5a5f7210 */ /* 0x001fe40007fbe0ff */
[----:B------:R0:W-:Y:S03]  /*34c0*/  @P1 STG.E desc[UR14][R154.64], R213 ;  /* 0x000000d59a001986 */ /* 0x0001e6000c10190e */
[----:B------:R-:W-:Y:S01]  /*34d0*/  IMAD.X R96, R91, 0x1, R17, P5 ;  /* 0x000000015b607824 */ /* 0x000fe200028e0611 */
[----:B------:R-:W-:-:S04]  /*34e0*/  LEA R94, P5, R95, UR16, 0x2 ;  /* 0x000000105f5e7c11 */ /* 0x000fc8000f8a10ff */
[----:B------:R-:W-:Y:S01]  /*34f0*/  LEA.HI.X R95, R95, UR17, R96, 0x2, P5 ;  /* 0x000000115f5f7c11 */ /* 0x000fe2000a8f1460 */
[----:B------:R-:W-:Y:S08]  /*3500*/  @!P4 BRA `(.L_x_40) ;  /* 0x000000000004c947 */ /* 0x000ff00003800000 */
[----:B------:R3:W5:Y:S02]  /*3510*/  LDG.E.LTC128B R212, desc[UR14][R94.64] ;  /* 0x0000000e5ed47981 */ /* 0x000764000c1e1920 */
.L_x_40:
[----:B------:R-:W-:Y:S05]  /*3520*/  BSYNC B1 ;  /* 0x0000000000017941 */ /* 0x000fea0003800000 */
.L_x_39:
[----:B------:R-:W-:Y:S01]  /*3530*/  IMAD.WIDE.U32 R210, R8, UR12, R210 ;  /* 0x0000000c08d27c25 */ /* 0x000fe2000f8e00d2 */
[----:B------:R-:W-:Y:S01]  /*3540*/  IADD3 R96, P5, R92, UR10, RZ ;  /* 0x0000000a5c607c10 */ /* 0x000fe2000ffbe0ff */
[----:B------:R-:W-:Y:S02]  /*3550*/  BSSY B1, `(.L_x_41) ;  /* 0x000000f000017945 */ /* 0x000fe40003800000 */
[----:B---3--:R-:W-:Y:S01]  /*3560*/  IMAD.IADD R95, R219, 0x1, R211 ;  /* 0x00000001db5f7824 */ /* 0x008fe200078e02d3 */
[----:B------:R-:W-:Y:S01]  /*3570*/  LEA R94, P1, R210, UR16, 0x2 ;  /* 0x00000010d25e7c11 */ /* 0x000fe2000f8210ff */
[----:B------:R-:W-:-:S03]  /*3580*/  IMAD.WIDE.U32 R158, R8, UR12, R158 ;  /* 0x0000000c089e7c25 */ /* 0x000fc6000f8e009e */
[----:B------:R-:W-:Y:S01]  /*3590*/  LEA.HI.X R95, R210, UR17, R95, 0x2, P1 ;  /* 0x00000011d25f7c11 */ /* 0x000fe200088f145f */
[----:B-----5:R-:W-:Y:S01]  /*35a0*/  FMUL R210, R212, UR18 ;  /* 0x00000012d4d27c20 */ /* 0x020fe20008400000 */
[----:B------:R-:W-:Y:S01]  /*35b0*/  ISETP.GT.AND P1, PT, R10, 0x10, P0 ;  /* 0x000000100a00780c */ /* 0x000fe20000724270 */
[----:B------:R-:W-:Y:S02]  /*35c0*/  IMAD.IADD R159, R219, 0x1, R159 ;  /* 0x00000001db9f7824 */ /* 0x000fe400078e029f */
[----:B0-----:R-:W-:Y:S01]  /*35d0*/  FFMA R213, R97, UR19, R210 ;  /* 0x0000001361d57c23 */ /* 0x001fe200080000d2 */
[----:B------:R-:W-:Y:S02]  /*35e0*/  IADD3.X R97, R93, UR8, RZ, P5, !PT ;  /* 0x000000085d617c10 */ /* 0x000fe4000affe4ff */
[----:B------:R-:W-:-:S03]  /*35f0*/  LEA R210, P5, R158, UR16, 0x2 ;  /* 0x000000109ed27c11 */ /* 0x000fc6000f8a10ff */
[----:B------:R0:W-:Y:S01]  /*3600*/  @P4 STG.E desc[UR14][R96.64], R213 ;  /* 0x000000d560004986 */ /* 0x0001e2000c10190e */
[----:B------:R-:W-:-:S03]  /*3610*/  LEA.HI.X R211, R158, UR17, R159, 0x2, P5 ;  /* 0x000000119ed37c11 */ /* 0x000fc6000a8f149f */
[----:B------:R-:W-:Y:S06]  /*3620*/  @!P1 BRA `(.L_x_42) ;  /* 0x0000000000049947 */ /* 0x000fec0003800000 */
[----:B------:R3:W5:Y:S02]  /*3630*/  LDG.E.LTC128B R212, desc[UR14][R94.64+0x20] ;  /* 0x0000200e5ed47981 */ /* 0x000764000c1e1920 */
.L_x_42:
[----:B------:R-:W-:Y:S05]  /*3640*/  BSYNC B1 ;  /* 0x0000000000017941 */ /* 0x000fea0003800000 */
.L_x_41:
[----:B-----5:R-:W-:Y:S01]  /*3650*/  FMUL R159, R212, UR18 ;  /* 0x00000012d49f7c20 */ /* 0x020fe20008400000 */
[----:B------:R-:W-:Y:S01]  /*3660*/  ISETP.GT.AND P4, PT, R10, 0x11, P0 ;  /* 0x000000110a00780c */ /* 0x000fe20000784270 */
[----:B------:R-:W-:Y:S02]  /*3670*/  BSSY B1, `(.L_x_43) ;  /* 0x0000005000017945 */ /* 0x000fe40003800000 */
[----:B------:R-:W-:-:S05]  /*3680*/  FFMA R159, R98, UR19, R159 ;  /* 0x00000013629f7c23 */ /* 0x000fca000800009f */
[----:B------:R0:W-:Y:S05]  /*3690*/  @P1 STG.E desc[UR14][R154.64+0x20], R159 ;  /* 0x0000209f9a001986 */ /* 0x0001ea000c10190e */
[----:B------:R-:W-:Y:S05]  /*36a0*/  @!P4 BRA `(.L_x_44) ;  /* 0x000000000004c947 */ /* 0x000fea0003800000 */
[----:B------:R0:W5:Y:S02]  /*36b0*/  LDG.E.LTC128B R212, desc[UR14][R210.64+0x20] ;  /* 0x0000200ed2d47981 */ /* 0x000164000c1e1920 */
.L_x_44:
[----:B------:R-:W-:Y:S05]  /*36c0*/  BSYNC B1 ;  /* 0x0000000000017941 */ /* 0x000fea0003800000 */
.L_x_43:
[----:B-----5:R-:W-:Y:S01]  /*36d0*/  FMUL R98, R212, UR18 ;  /* 0x00000012d4627c20 */ /* 0x020fe20008400000 */
[----:B------:R-:W-:Y:S01]  /*36e0*/  IMAD.WIDE.U32 R90, R12, 0x7, R90 ;  /* 0x000000070c5a7825 */ /* 0x000fe200078e005a */
[----:B------:R-:W-:Y:S01]  /*36f0*/  ISETP.GT.AND P1, PT, R10, 0x18, P2 ;  /* 0x000000180a00780c */ /* 0x000fe20001724270 */
[----:B------:R-:W-:Y:S02]  /*3700*/  BSSY B1, `(.L_x_45) ;  /* 0x000000a000017945 */ /* 0x000fe40003800000 */
[----:B0-----:R-:W-:Y:S01]  /*3710*/  FFMA R159, R99, UR19, R98 ;  /* 0x00000013639f7c23 */ /* 0x001fe20008000062 */
[----:B------:R-:W-:-:S04]  /*3720*/  IMAD.IADD R213, R218, 0x1, R91 ;  /* 0x00000001dad57824 */ /* 0x000fc800078e025b */
[----:B------:R0:W-:Y:S01]  /*3730*/  @P4 STG.E desc[UR14][R96.64+0x20], R159 ;  /* 0x0000209f60004986 */ /* 0x0001e2000c10190e */
[----:B------:R-:W-:-:S05]  /*3740*/  IADD3 R99, P4, R14, R90, RZ ;  /* 0x0000005a0e637210 */ /* 0x000fca0007f9e0ff */
[----:B------:R-:W-:Y:S01]  /*3750*/  IMAD.X R158, R213, 0x1, R17, P4 ;  /* 0x00000001d59e7824 */ /* 0x000fe200020e0611 */
[----:B------:R-:W-:-:S04]  /*3760*/  LEA R98, P4, R99, UR16, 0x2 ;  /* 0x0000001063627c11 */ /* 0x000fc8000f8810ff */
[----:B------:R-:W-:Y:S01]  /*3770*/  LEA.HI.X R99, R99, UR17, R158, 0x2, P4 ;  /* 0x0000001163637c11 */ /* 0x000fe2000a0f149e */
[----:B0-----:R-:W-:Y:S08]  /*3780*/  @!P1 BRA `(.L_x_46) ;  /* 0x0000000000049947 */ /* 0x001ff00003800000 */
[----:B------:R0:W5:Y:S02]  /*3790*/  LDG.E.LTC128B R212, desc[UR14][R98.64] ;  /* 0x0000000e62d47981 */ /* 0x000164000c1e1920 */
.L_x_46:
[----:B------:R-:W-:Y:S05]  /*37a0*/  BSYNC B1 ;  /* 0x0000000000017941 */ /* 0x000fea0003800000 */
.L_x_45:
[----:B0-----:R-:W-:Y:S01]  /*37b0*/  IADD3 R98, P5, R90, R12, RZ ;  /* 0x0000000c5a627210 */ /* 0x001fe20007fbe0ff */
[----:B-----5:R-:W-:Y:S01]  /*37c0*/  FMUL R91, R212, UR18 ;  /* 0x00000012d45b7c20 */ /* 0x020fe20008400000 */
[----:B------:R-:W-:Y:S01]  /*37d0*/  IADD3 R90, P4, R154, UR10, RZ ;  /* 0x0000000a9a5a7c10 */ /* 0x000fe2000ff9e0ff */
[----:B------:R-:W-:Y:S02]  /*37e0*/  BSSY B1, `(.L_x_47) ;  /* 0x000000c000017945 */ /* 0x000fe40003800000 */
[----:B------:R-:W-:Y:S01]  /*37f0*/  FFMA R221, R100, UR19, R91 ;  /* 0x0000001364dd7c23 */ /* 0x000fe2000800005b */
[----:B------:R-:W-:Y:S01]  /*3800*/  IADD3.X R91, R155, UR8, RZ, P4, !PT ;  /* 0x000000089b5b7c10 */ /* 0x000fe2000a7fe4ff */
[----:B------:R-:W-:Y:S01]  /*3810*/  IMAD.X R99, R213, 0x1, R13, P5 ;  /* 0x00000001d5637824 */ /* 0x000fe200028e060d */
[----:B------:R-:W-:Y:S02]  /*3820*/  ISETP.GT.AND P4, PT, R10, 0x19, P2 ;  /* 0x000000190a00780c */ /* 0x000fe40001784270 */
[----:B------:R-:W-:Y:S01]  /*3830*/  IADD3 R100, P5, R98, R14, RZ ;  /* 0x0000000e62647210 */ /* 0x000fe20007fbe0ff */
[----:B------:R0:W-:Y:S04]  /*3840*/  @P1 STG.E desc[UR14][R90.64], R221 ;  /* 0x000000dd5a001986 */ /* 0x0001e8000c10190e */
[----:B------:R-:W-:Y:S01]  /*3850*/  IMAD.X R159, R99, 0x1, R17, P5 ;  /* 0x00000001639f7824 */ /* 0x000fe200028e0611 */
[----:B------:R-:W-:-:S04]  /*3860*/  LEA R158, P5, R100, UR16, 0x2 ;  /* 0x00000010649e7c11 */ /* 0x000fc8000f8a10ff */
[----:B------:R-:W-:Y:S01]  /*3870*/  LEA.HI.X R159, R100, UR17, R159, 0x2, P5 ;  /* 0x00000011649f7c11 */ /* 0x000fe2000a8f149f */
[----:B------:R-:W-:Y:S08]  /*3880*/  @!P4 BRA `(.L_x_48) ;  /* 0x000000000004c947 */ /* 0x000ff00003800000 */
[----:B------:R0:W5:Y:S02]  /*3890*/  LDG.E.LTC128B R212, desc[UR14][R158.64] ;  /* 0x0000000e9ed47981 */ /* 0x000164000c1e1920 */
.L_x_48:
[----:B------:R-:W-:Y:S05]  /*38a0*/  BSYNC B1 ;  /* 0x0000000000017941 */ /* 0x000fea0003800000 */
.L_x_47:
[----:B------:R-:W-:Y:S01]  /*38b0*/  IMAD.WIDE.U32 R160, R8, UR12, R160 ;  /* 0x0000000c08a07c25 */ /* 0x000fe2000f8e00a0 */
[----:B------:R-:W-:Y:S01]  /*38c0*/  IADD3 R100, P5, R96, UR10, RZ ;  /* 0x0000000a60647c10 */ /* 0x000fe2000ffbe0ff */
[----:B------:R-:W-:Y:S02]  /*38d0*/  BSSY B1, `(.L_x_49) ;  /* 0x000000f000017945 */ /* 0x000fe40003800000 */
[----:B0-----:R-:W-:Y:S01]  /*38e0*/  IMAD.IADD R159, R219, 0x1, R161 ;  /* 0x00000001db9f7824 */ /* 0x001fe200078e02a1 */
[----:B------:R-:W-:Y:S01]  /*38f0*/  LEA R158, P1, R160, UR16, 0x2 ;  /* 0x00000010a09e7c11 */ /* 0x000fe2000f8210ff */
[----:B------:R-:W-:-:S03]  /*3900*/  IMAD.WIDE.U32 R162, R8, UR12, R162 ;  /* 0x0000000c08a27c25 */ /* 0x000fc6000f8e00a2 */
[----:B------:R-:W-:Y:S01]  /*3910*/  LEA.HI.X R159, R160, UR17, R159, 0x2, P1 ;  /* 0x00000011a09f7c11 */ /* 0x000fe200088f149f */
[----:B-----5:R-:W-:Y:S01]  /*3920*/  FMUL R160, R212, UR18 ;  /* 0x00000012d4a07c20 */ /* 0x020fe20008400000 */
[----:B------:R-:W-:Y:S01]  /*3930*/  ISETP.GT.AND P1, PT, R10, 0x18, P0 ;  /* 0x000000180a00780c */ /* 0x000fe20000724270 */
[----:B------:R-:W-:Y:S02]  /*3940*/  IMAD.IADD R161, R219, 0x1, R163 ;  /* 0x00000001dba17824 */ /* 0x000fe400078e02a3 */
[----:B------:R-:W-:Y:S01]  /*3950*/  FFMA R213, R101, UR19, R160 ;  /* 0x0000001365d57c23 */ /* 0x000fe200080000a0 */
[----:B------:R-:W-:Y:S02]  /*3960*/  IADD3.X R101, R97, UR8, RZ, P5, !PT ;  /* 0x0000000861657c10 */ /* 0x000fe4000affe4ff */
[----:B------:R-:W-:-:S03]  /*3970*/  LEA R160, P5, R162, UR16, 0x2 ;  /* 0x00000010a2a07c11 */ /* 0x000fc6000f8a10ff */
[----:B------:R0:W-:Y:S01]  /*3980*/  @P4 STG.E desc[UR14][R100.64], R213 ;  /* 0x000000d564004986 */ /* 0x0001e2000c10190e */
[----:B------:R-:W-:-:S03]  /*3990*/  LEA.HI.X R161, R162, UR17, R161, 0x2, P5 ;  /* 0x00000011a2a17c11 */ /* 0x000fc6000a8f14a1 */
[----:B------:R-:W-:Y:S06]  /*39a0*/  @!P1 BRA `(.L_x_50) ;  /* 0x0000000000049947 */ /* 0x000fec0003800000 */
[----:B------:R0:W5:Y:S02]  /*39b0*/  LDG.E.LTC128B R212, desc[UR14][R158.64+0x20] ;  /* 0x0000200e9ed47981 */ /* 0x000164000c1e1920 */
.L_x_50:
[----:B------:R-:W-:Y:S05]  /*39c0*/  BSYNC B1 ;  /* 0x0000000000017941 */ /* 0x000fea0003800000 */
.L_x_49:
[----:B-----5:R-:W-:Y:S01]  /*39d0*/  FMUL R163, R212, UR18 ;  /* 0x00000012d4a37c20 */ /* 0x020fe20008400000 */
[----:B------:R-:W-:Y:S01]  /*39e0*/  ISETP.GT.AND P4, PT, R10, 0x19, P0 ;  /* 0x000000190a00780c */ /* 0x000fe20000784270 */
[----:B------:R-:W-:Y:S02]  /*39f0*/  BSSY B1, `(.L_x_51) ;  /* 0x0000005000017945 */ /* 0x000fe40003800000 */
[----:B------:R-:W-:-:S05]  /*3a00*/  FFMA R163, R102, UR19, R163 ;  /* 0x0000001366a37c23 */ /* 0x000fca00080000a3 */
[----:B------:R0:W-:Y:S05]  /*3a10*/  @P1 STG.E desc[UR14][R90.64+0x20], R163 ;  /* 0x000020a35a001986 */ /* 0x0001ea000c10190e */
[----:B------:R-:W-:Y:S05]  /*3a20*/  @!P4 BRA `(.L_x_52) ;  /* 0x000000000004c947 */ /* 0x000fea0003800000 */
[----:B------:R0:W5:Y:S02]  /*3a30*/  LDG.E.LTC128B R212, desc[UR14][R160.64+0x20] ;  /* 0x0000200ea0d47981 */ /* 0x000164000c1e1920 */
.L_x_52:
[----:B------:R-:W-:Y:S05]  /*3a40*/  BSYNC B1 ;  /* 0x0000000000017941 */ /* 0x000fea0003800000 */
.L_x_51:
        /* <DEDUP_REMOVED lines=13> */
.L_x_54:
[----:B------:R-:W-:Y:S05]  /*3b20*/  BSYNC B1 ;  /* 0x0000000000017941 */ /* 0x000fea0003800000 */
.L_x_53:
        /* <DEDUP_REMOVED lines=15> */
.L_x_56:
[----:B------:R-:W-:Y:S05]  /*3c20*/  BSYNC B1 ;  /* 0x0000000000017941 */ /* 0x000fea0003800000 */
.L_x_55:
        /* <DEDUP_REMOVED lines=17> */
.L_x_58:
[----:B------:R-:W-:Y:S05]  /*3d40*/  BSYNC B1 ;  /* 0x0000000000017941 */ /* 0x000fea0003800000 */
.L_x_57:
[----:B-----5:R-:W-:Y:S01]  /*3d50*/  FMUL R167, R212, UR18 ;  /* 0x00000012d4a77c20 */ /* 0x020fe20008400000 */
[----:B------:R-:W-:Y:S01]  /*3d60*/  ISETP.GT.AND P4, PT, R10, 0x21, P0 ;  /* 0x000000210a00780c */ /* 0x000fe20000784270 */
[----:B------:R-:W-:Y:S02]  /*3d70*/  BSSY B1, `(.L_x_59) ;  /* 0x0000005000017945 */ /* 0x000fe40003800000 */
[----:B------:R-:W-:-:S05]  /*3d80*/  FFMA R167, R106, UR19, R167 ;  /* 0x000000136aa77c23 */ /* 0x000fca00080000a7 */
[----:B------:R0:W-:Y:S05]  /*3d90*/  @P1 STG.E desc[UR14][R98.64+0x20], R167 ;  /* 0x000020a762001986 */ /* 0x0001ea000c10190e */
[----:B------:R-:W-:Y:S05]  /*3da0*/  @!P4 BRA `(.L_x_60) ;  /* 0x000000000004c947 */ /* 0x000fea0003800000 */
[----:B------:R0:W5:Y:S02]  /*3db0*/  LDG.E.LTC128B R212, desc[UR14][R164.64+0x20] ;  /* 0x0000200ea4d47981 */ /* 0x000164000c1e1920 */
.L_x_60:
[----:B------:R-:W-:Y:S05]  /*3dc0*/  BSYNC B1 ;  /* 0x0000000000017941 */ /* 0x000fea0003800000 */
.L_x_59:
        /* <DEDUP_REMOVED lines=13> */
.L_x_62:
[----:B------:R-:W-:Y:S05]  /*3ea0*/  BSYNC B1 ;  /* 0x0000000000017941 */ /* 0x000fea0003800000 */
.L_x_61:
        /* <DEDUP_REMOVED lines=15> */
.L_x_64:
[----:B------:R-:W-:Y:S05]  /*3fa0*/  BSYNC B1 ;  /* 0x0000000000017941 */ /* 0x000fea0003800000 */
.L_x_63:
        /* <DEDUP_REMOVED lines=17> */
.L_x_66:
[----:B------:R-:W-:Y:S05]  /*40c0*/  BSYNC B1 ;  /* 0x0000000000017941 */ /* 0x000fea0003800000 */
.L_x_65:
[----:B-----5:R-:W-:Y:S01]  /*40d0*/  FMUL R171, R212, UR18 ;  /* 0x00000012d4ab7c20 */ /* 0x020fe20008400000 */
[----:B------:R-:W-:Y:S01]  /*40e0*/  ISETP.GT.AND P4, PT, R10, 0x29, P0 ;  /* 0x000000290a00780c */ /* 0x000fe20000784270 */
[----:B------:R-:W-:Y:S02]  /*40f0*/  BSSY B1, `(.L_x_67) ;  /* 0x0000005000017945 */ /* 0x000fe40003800000 */
[----:B------:R-:W-:-:S05]  /*4100*/  FFMA R171, R110, UR19, R171 ;  /* 0x000000136eab7c23 */ /* 0x000fca00080000ab */
[----:B------:R0:W-:Y:S05]  /*4110*/  @P1 STG.E desc[UR14][R102.64+0x20], R171 ;  /* 0x000020ab66001986 */ /* 0x0001ea000c10190e */
[----:B------:R-:W-:Y:S05]  /*4120*/  @!P4 BRA `(.L_x_68) ;  /* 0x000000000004c947 */ /* 0x000fea0003800000 */
[----:B------:R0:W5:Y:S02]  /*4130*/  LDG.E.LTC128B R212, desc[UR14][R168.64+0x20] ;  /* 0x0000200ea8d47981 */ /* 0x000164000c1e1920 */
.L_x_68:
[----:B------:R-:W-:Y:S05]  /*4140*/  BSYNC B1 ;  /* 0x0000000000017941 */ /* 0x000fea0003800000 */
.L_x_67:
        /* <DEDUP_REMOVED lines=13> */
.L_x_70:
[----:B------:R-:W-:Y:S05]  /*4220*/  BSYNC B1 ;  /* 0x0000000000017941 */ /* 0x000fea0003800000 */
.L_x_69:
        /* <DEDUP_REMOVED lines=15> */
.L_x_72:
[----:B------:R-:W-:Y:S05]  /*4320*/  BSYNC B1 ;  /* 0x0000000000017941 */ /* 0x000fea0003800000 */
.L_x_71:
        /* <DEDUP_REMOVED lines=17> */
.L_x_74:
[----:B------:R-:W-:Y:S05]  /*4440*/  BSYNC B1 ;  /* 0x0000000000017941 */ /* 0x000fea0003800000 */
.L_x_73:
[----:B-----5:R-:W-:Y:S01]  /*4450*/  FMUL R175, R212, UR18 ;  /* 0x00000012d4af7c20 */ /* 0x020fe20008400000 */
[----:B------:R-:W-:Y:S01]  /*4460*/  ISETP.GT.AND P4, PT, R10, 0x31, P0 ;  /* 0x000000310a00780c */ /* 0x000fe20000784270 */
[----:B------:R-:W-:Y:S02]  /*4470*/  BSSY B1, `(.L_x_75) ;  /* 0x0000005000017945 */ /* 0x000fe40003800000 */
[----:B------:R-:W-:-:S05]  /*4480*/  FFMA R175, R114, UR19, R175 ;  /* 0x0000001372af7c23 */ /* 0x000fca00080000af */
[----:B------:R0:W-:Y:S05]  /*4490*/  @P1 STG.E desc[UR14][R106.64+0x20], R175 ;  /* 0x000020af6a001986 */ /* 0x0001ea000c10190e */
[----:B------:R-:W-:Y:S05]  /*44a0*/  @!P4 BRA `(.L_x_76) ;  /* 0x000000000004c947 */ /* 0x000fea0003800000 */
[----:B------:R0:W5:Y:S02]  /*44b0*/  LDG.E.LTC128B R212, desc[UR14][R172.64+0x20] ;  /* 0x0000200eacd47981 */ /* 0x000164000c1e1920 */
.L_x_76:
[----:B------:R-:W-:Y:S05]  /*44c0*/  BSYNC B1 ;  /* 0x0000000000017941 */ /* 0x000fea0003800000 */
.L_x_75:
        /* <DEDUP_REMOVED lines=13> */
.L_x_78:
[----:B------:R-:W-:Y:S05]  /*45a0*/  BSYNC B1 ;  /* 0x0000000000017941 */ /* 0x000fea0003800000 */
.L_x_77:
        /* <DEDUP_REMOVED lines=15> */
.L_x_80:
[----:B------:R-:W-:Y:S05]  /*46a0*/  BSYNC B1 ;  /* 0x0000000000017941 */ /* 0x000fea0003800000 */
.L_x_79:
        /* <DEDUP_REMOVED lines=17> */
.L_x_82:
[----:B------:R-:W-:Y:S05]  /*47c0*/  BSYNC B1 ;  /* 0x0000000000017941 */ /* 0x000fea0003800000 */
.L_x_81:
[----:B-----5:R-:W-:Y:S01]  /*47d0*/  FMUL R179, R212, UR18 ;  /* 0x00000012d4b37c20 */ /* 0x020fe20008400000 */
[----:B------:R-:W-:Y:S01]  /*47e0*/  ISETP.GT.AND P4, PT, R10, 0x39, P0 ;  /* 0x000000390a00780c */ /* 0x000fe20000784270 */
[----:B------:R-:W-:Y:S02]  /*47f0*/  BSSY B1, `(.L_x_83) ;  /* 0x0000005000017945 */ /* 0x000fe40003800000 */
[----:B------:R-:W-:-:S05]  /*4800*/  FFMA R179, R118, UR19, R179 ;  /* 0x0000001376b37c23 */ /* 0x000fca00080000b3 */
[----:B------:R0:W-:Y:S05]  /*4810*/  @P1 STG.E desc[UR14][R110.64+0x20], R179 ;  /* 0x000020b36e001986 */ /* 0x0001ea000c10190e */
[----:B------:R-:W-:Y:S05]  /*4820*/  @!P4 BRA `(.L_x_84) ;  /* 0x000000000004c947 */ /* 0x000fea0003800000 */
[----:B------:R0:W5:Y:S02]  /*4830*/  LDG.E.LTC128B R212, desc[UR14][R176.64+0x20] ;  /* 0x0000200eb0d47981 */ /* 0x000164000c1e1920 */
.L_x_84:
[----:B------:R-:W-:Y:S05]  /*4840*/  BSYNC B1 ;  /* 0x0000000000017941 */ /* 0x000fea0003800000 */
.L_x_83:
        /* <DEDUP_REMOVED lines=13> */
.L_x_86:
[----:B------:R-:W-:Y:S05]  /*4920*/  BSYNC B1 ;  /* 0x0000000000017941 */ /* 0x000fea0003800000 */
.L_x_85:
        /* <DEDUP_REMOVED lines=15> */
.L_x_88:
[----:B------:R-:W-:Y:S05]  /*4a20*/  BSYNC B1 ;  /* 0x0000000000017941 */ /* 0x000fea0003800000 */
.L_x_87:
        /* <DEDUP_REMOVED lines=17> */
.L_x_90:
[----:B------:R-:W-:Y:S05]  /*4b40*/  BSYNC B1 ;  /* 0x0000000000017941 */ /* 0x000fea0003800000 */
.L_x_89:
[----:B-----5:R-:W-:Y:S01]  /*4b50*/  FMUL R183, R212, UR18 ;  /* 0x00000012d4b77c20 */ /* 0x020fe20008400000 */
[----:B------:R-:W-:Y:S01]  /*4b60*/  ISETP.GT.AND P4, PT, R10, 0x41, P0 ;  /* 0x000000410a00780c */ /* 0x000fe20000784270 */
[----:B------:R-:W-:Y:S02]  /*4b70*/  BSSY B1, `(.L_x_91) ;  /* 0x0000005000017945 */ /* 0x000fe40003800000 */
[----:B------:R-:W-:-:S05]  /*4b80*/  FFMA R183, R122, UR19, R183 ;  /* 0x000000137ab77c23 */ /* 0x000fca00080000b7 */
[----:B------:R0:W-:Y:S05]  /*4b90*/  @P1 STG.E desc[UR14][R114.64+0x20], R183 ;  /* 0x000020b772001986 */ /* 0x0001ea000c10190e */
[----:B------:R-:W-:Y:S05]  /*4ba0*/  @!P4 BRA `(.L_x_92) ;  /* 0x000000000004c947 */ /* 0x000fea0003800000 */
[----:B------:R0:W5:Y:S02]  /*4bb0*/  LDG.E.LTC128B R212, desc[UR14][R180.64+0x20] ;  /* 0x0000200eb4d47981 */ /* 0x000164000c1e1920 */
.L_x_92:
[----:B------:R-:W-:Y:S05]  /*4bc0*/  BSYNC B1 ;  /* 0x0000000000017941 */ /* 0x000fea0003800000 */
.L_x_91:
        /* <DEDUP_REMOVED lines=13> */
.L_x_94:
[----:B------:R-:W-:Y:S05]  /*4ca0*/  BSYNC B1 ;  /* 0x0000000000017941 */ /* 0x000fea0003800000 */
.L_x_93:
        /* <DEDUP_REMOVED lines=15> */
.L_x_96:
[----:B------:R-:W-:Y:S05]  /*4da0*/  BSYNC B1 ;  /* 0x0000000000017941 */ /* 0x000fea0003800000 */
.L_x_95:
        /* <DEDUP_REMOVED lines=17> */
.L_x_98:
[----:B------:R-:W-:Y:S05]  /*4ec0*/  BSYNC B1 ;  /* 0x0000000000017941 */ /* 0x000fea0003800000 */
.L_x_97:
[----:B-----5:R-:W-:Y:S01]  /*4ed0*/  FMUL R187, R212, UR18 ;  /* 0x00000012d4bb7c20 */ /* 0x020fe20008400000 */
[----:B------:R-:W-:Y:S01]  /*4ee0*/  ISETP.GT.AND P4, PT, R10, 0x49, P0 ;  /* 0x000000490a00780c */ /* 0x000fe20000784270 */
[----:B------:R-:W-:Y:S02]  /*4ef0*/  BSSY B1, `(.L_x_99) ;  /* 0x0000005000017945 */ /* 0x000fe40003800000 */
[----:B------:R-:W-:-:S05]  /*4f00*/  FFMA R187, R126, UR19, R187 ;  /* 0x000000137ebb7c23 */ /* 0x000fca00080000bb */
[----:B------:R0:W-:Y:S05]  /*4f10*/  @P1 STG.E desc[UR14][R118.64+0x20], R187 ;  /* 0x000020bb76001986 */ /* 0x0001ea000c10190e */
[----:B------:R-:W-:Y:S05]  /*4f20*/  @!P4 BRA `(.L_x_100) ;  /* 0x000000000004c947 */ /* 0x000fea0003800000 */
[----:B------:R0:W5:Y:S02]  /*4f30*/  LDG.E.LTC128B R212, desc[UR14][R184.64+0x20] ;  /* 0x0000200eb8d47981 */ /* 0x000164000c1e1920 */
.L_x_100:
[----:B------:R-:W-:Y:S05]  /*4f40*/  BSYNC B1 ;  /* 0x0000000000017941 */ /* 0x000fea0003800000 */
.L_x_99:
        /* <DEDUP_REMOVED lines=13> */
.L_x_102:
[----:B------:R-:W-:Y:S05]  /*5020*/  BSYNC B1 ;  /* 0x0000000000017941 */ /* 0x000fea0003800000 */
.L_x_101:
        /* <DEDUP_REMOVED lines=15> */
.L_x_104:
[----:B------:R-:W-:Y:S05]  /*5120*/  BSYNC B1 ;  /* 0x0000000000017941 */ /* 0x000fea0003800000 */
.L_x_103:
        /* <DEDUP_REMOVED lines=17> */
.L_x_106:
[----:B------:R-:W-:Y:S05]  /*5240*/  BSYNC B1 ;  /* 0x0000000000017941 */ /* 0x000fea0003800000 */
.L_x_105:
[----:B-----5:R-:W-:Y:S01]  /*5250*/  FMUL R191, R212, UR18 ;  /* 0x00000012d4bf7c20 */ /* 0x020fe20008400000 */
[----:B------:R-:W-:Y:S01]  /*5260*/  ISETP.GT.AND P4, PT, R10, 0x51, P0 ;  /* 0x000000510a00780c */ /* 0x000fe20000784270 */
[----:B------:R-:W-:Y:S02]  /*5270*/  BSSY B1, `(.L_x_107) ;  /* 0x0000005000017945 */ /* 0x000fe40003800000 */
[----:B------:R-:W-:-:S05]  /*5280*/  FFMA R191, R130, UR19, R191 ;  /* 0x0000001382bf7c23 */ /* 0x000fca00080000bf */
[----:B------:R0:W-:Y:S05]  /*5290*/  @P1 STG.E desc[UR14][R122.64+0x20], R191 ;  /* 0x000020bf7a001986 */ /* 0x0001ea000c10190e */
[----:B------:R-:W-:Y:S05]  /*52a0*/  @!P4 BRA `(.L_x_108) ;  /* 0x000000000004c947 */ /* 0x000fea0003800000 */
[----:B------:R0:W5:Y:S02]  /*52b0*/  LDG.E.LTC128B R212, desc[UR14][R188.64+0x20] ;  /* 0x0000200ebcd47981 */ /* 0x000164000c1e1920 */
.L_x_108:
[----:B------:R-:W-:Y:S05]  /*52c0*/  BSYNC B1 ;  /* 0x0000000000017941 */ /* 0x000fea0003800000 */
.L_x_107:
        /* <DEDUP_REMOVED lines=13> */
.L_x_110:
[----:B------:R-:W-:Y:S05]  /*53a0*/  BSYNC B1 ;  /* 0x0000000000017941 */ /* 0x000fea0003800000 */
.L_x_109:
        /* <DEDUP_REMOVED lines=15> */
.L_x_112:
[----:B------:R-:W-:Y:S05]  /*54a0*/  BSYNC B1 ;  /* 0x0000000000017941 */ /* 0x000fea0003800000 */
.L_x_111:
        /* <DEDUP_REMOVED lines=17> */
.L_x_114:
[----:B------:R-:W-:Y:S05]  /*55c0*/  BSYNC B1 ;  /* 0x0000000000017941 */ /* 0x000fea0003800000 */
.L_x_113:
[----:B-----5:R-:W-:Y:S01]  /*55d0*/  FMUL R195, R212, UR18 ;  /* 0x00000012d4c37c20 */ /* 0x020fe20008400000 */
[----:B------:R-:W-:Y:S01]  /*55e0*/  ISETP.GT.AND P4, PT, R10, 0x59, P0 ;  /* 0x000000590a00780c */ /* 0x000fe20000784270 */
[----:B------:R-:W-:Y:S02]  /*55f0*/  BSSY B1, `(.L_x_115) ;  /* 0x0000005000017945 */ /* 0x000fe40003800000 */
[----:B------:R-:W-:-:S05]  /*5600*/  FFMA R195, R134, UR19, R195 ;  /* 0x0000001386c37c23 */ /* 0x000fca00080000c3 */
[----:B------:R0:W-:Y:S05]  /*5610*/  @P1 STG.E desc[UR14][R126.64+0x20], R195 ;  /* 0x000020c37e001986 */ /* 0x0001ea000c10190e */
[----:B------:R-:W-:Y:S05]  /*5620*/  @!P4 BRA `(.L_x_116) ;  /* 0x000000000004c947 */ /* 0x000fea0003800000 */
[----:B------:R0:W5:Y:S02]  /*5630*/  LDG.E.LTC128B R212, desc[UR14][R192.64+0x20] ;  /* 0x0000200ec0d47981 */ /* 0x000164000c1e1920 */
.L_x_116:
[----:B------:R-:W-:Y:S05]  /*5640*/  BSYNC B1 ;  /* 0x0000000000017941 */ /* 0x000fea0003800000 */
.L_x_115:
        /* <DEDUP_REMOVED lines=13> */
.L_x_118:
[----:B------:R-:W-:Y:S05]  /*5720*/  BSYNC B1 ;  /* 0x0000000000017941 */ /* 0x000fea0003800000 */
.L_x_117:
        /* <DEDUP_REMOVED lines=15> */
.L_x_120:
[----:B------:R-:W-:Y:S05]  /*5820*/  BSYNC B1 ;  /* 0x0000000000017941 */ /* 0x000fea0003800000 */
.L_x_119:
        /* <DEDUP_REMOVED lines=17> */
.L_x_122:
[----:B------:R-:W-:Y:S05]  /*5940*/  BSYNC B1 ;  /* 0x0000000000017941 */ /* 0x000fea0003800000 */
.L_x_121:
[----:B-----5:R-:W-:Y:S01]  /*5950*/  FMUL R199, R212, UR18 ;  /* 0x00000012d4c77c20 */ /* 0x020fe20008400000 */
[----:B------:R-:W-:Y:S01]  /*5960*/  ISETP.GT.AND P4, PT, R10, 0x61, P0 ;  /* 0x000000610a00780c */ /* 0x000fe20000784270 */
[----:B------:R-:W-:Y:S02]  /*5970*/  BSSY B1, `(.L_x_123) ;  /* 0x0000005000017945 */ /* 0x000fe40003800000 */
[----:B------:R-:W-:-:S05]  /*5980*/  FFMA R199, R138, UR19, R199 ;  /* 0x000000138ac77c23 */ /* 0x000fca00080000c7 */
[----:B------:R0:W-:Y:S05]  /*5990*/  @P1 STG.E desc[UR14][R130.64+0x20], R199 ;  /* 0x000020c782001986 */ /* 0x0001ea000c10190e */
[----:B------:R-:W-:Y:S05]  /*59a0*/  @!P4 BRA `(.L_x_124) ;  /* 0x000000000004c947 */ /* 0x000fea0003800000 */
[----:B------:R0:W5:Y:S02]  /*59b0*/  LDG.E.LTC128B R212, desc[UR14][R196.64+0x20] ;  /* 0x0000200ec4d47981 */ /* 0x000164000c1e1920 */
.L_x_124:
[----:B------:R-:W-:Y:S05]  /*59c0*/  BSYNC B1 ;  /* 0x0000000000017941 */ /* 0x000fea0003800000 */
.L_x_123:
        /* <DEDUP_REMOVED lines=13> */
.L_x_126:
[----:B------:R-:W-:Y:S05]  /*5aa0*/  BSYNC B1 ;  /* 0x0000000000017941 */ /* 0x000fea0003800000 */
.L_x_125:
        /* <DEDUP_REMOVED lines=15> */
.L_x_128:
[----:B------:R-:W-:Y:S05]  /*5ba0*/  BSYNC B1 ;  /* 0x0000000000017941 */ /* 0x000fea0003800000 */
.L_x_127:
        /* <DEDUP_REMOVED lines=17> */
.L_x_130:
[----:B------:R-:W-:Y:S05]  /*5cc0*/  BSYNC B1 ;  /* 0x0000000000017941 */ /* 0x000fea0003800000 */
.L_x_129:
[----:B-----5:R-:W-:Y:S01]  /*5cd0*/  FMUL R203, R212, UR18 ;  /* 0x00000012d4cb7c20 */ /* 0x020fe20008400000 */
[----:B------:R-:W-:Y:S01]  /*5ce0*/  ISETP.GT.AND P4, PT, R10, 0x69, P0 ;  /* 0x000000690a00780c */ /* 0x000fe20000784270 */
[----:B------:R-:W-:Y:S02]  /*5cf0*/  BSSY B1, `(.L_x_131) ;  /* 0x0000005000017945 */ /* 0x000fe40003800000 */
[----:B------:R-:W-:-:S05]  /*5d00*/  FFMA R203, R142, UR19, R203 ;  /* 0x000000138ecb7c23 */ /* 0x000fca00080000cb */
[----:B------:R0:W-:Y:S05]  /*5d10*/  @P1 STG.E desc[UR14][R134.64+0x20], R203 ;  /* 0x000020cb86001986 */ /* 0x0001ea000c10190e */
[----:B------:R-:W-:Y:S05]  /*5d20*/  @!P4 BRA `(.L_x_132) ;  /* 0x000000000004c947 */ /* 0x000fea0003800000 */
[----:B------:R0:W5:Y:S02]  /*5d30*/  LDG.E.LTC128B R212, desc[UR14][R200.64+0x20] ;  /* 0x0000200ec8d47981 */ /* 0x000164000c1e1920 */
.L_x_132:
[----:B------:R-:W-:Y:S05]  /*5d40*/  BSYNC B1 ;  /* 0x0000000000017941 */ /* 0x000fea0003800000 */
.L_x_131:
        /* <DEDUP_REMOVED lines=13> */
.L_x_134:
[----:B------:R-:W-:Y:S05]  /*5e20*/  BSYNC B1 ;  /* 0x0000000000017941 */ /* 0x000fea0003800000 */
.L_x_133:
        /* <DEDUP_REMOVED lines=15> */
.L_x_136:
[----:B------:R-:W-:Y:S05]  /*5f20*/  BSYNC B1 ;  /* 0x0000000000017941 */ /* 0x000fea0003800000 */
.L_x_135:
[----:B------:R-:W-:Y:S01]  /*5f30*/  IMAD.WIDE.U32 R204, R8, UR12, R204 ;  /* 0x0000000c08cc7c25 */ /* 0x000fe2000f8e00cc */
[----:B------:R-:W-:Y:S01]  /*5f40*/  ISETP.GT.AND P5, PT, R10, 0x70, P0 ;  /* 0x000000700a00780c */ /* 0x000fe200007a4270 */
[----:B------:R-:W-:Y:S02]  /*5f50*/  BSSY B1, `(.L_x_137) ;  /* 0x000000f000017945 */ /* 0x000fe40003800000 */
[----:B0-----:R-:W-:Y:S01]  /*5f60*/  IMAD.IADD R203, R219, 0x1, R205 ;  /* 0x00000001dbcb7824 */ /* 0x001fe200078e02cd */
[----:B------:R-:W-:Y:S01]  /*5f70*/  LEA R202, P1, R204, UR16, 0x2 ;  /* 0x00000010ccca7c11 */ /* 0x000fe2000f8210ff */
[----:B------:R-:W-:-:S03]  /*5f80*/  IMAD.WIDE.U32 R206, R8, UR12, R206 ;  /* 0x0000000c08ce7c25 */ /* 0x000fc6000f8e00ce */
[----:B------:R-:W-:Y:S01]  /*5f90*/  LEA.HI.X R203, R204, UR17, R203, 0x2, P1 ;  /* 0x00000011cccb7c11 */ /* 0x000fe200088f14cb */
[----:B-----5:R-:W-:Y:S01]  /*5fa0*/  FMUL R204, R212, UR18 ;  /* 0x00000012d4cc7c20 */ /* 0x020fe20008400000 */
[----:B------:R-:W-:Y:S01]  /*5fb0*/  IADD3 R144, P1, R140, UR10, RZ ;  /* 0x0000000a8c907c10 */ /* 0x000fe2000ff3e0ff */
[----:B------:R-:W-:Y:S02]  /*5fc0*/  IMAD.IADD R205, R219, 0x1, R207 ;  /* 0x00000001dbcd7824 */ /* 0x000fe400078e02cf */
[----:B------:R-:W-:Y:S01]  /*5fd0*/  FFMA R213, R145, UR19, R204 ;  /* 0x0000001391d57c23 */ /* 0x000fe200080000cc */
[----:B------:R-:W-:Y:S02]  /*5fe0*/  IADD3.X R145, R141, UR8, RZ, P1, !PT ;  /* 0x000000088d917c10 */ /* 0x000fe40008ffe4ff */
[----:B------:R-:W-:-:S03]  /*5ff0*/  LEA R204, P1, R206, UR16, 0x2 ;  /* 0x00000010cecc7c11 */ /* 0x000fc6000f8210ff */
[----:B------:R0:W-:Y:S01]  /*6000*/  @P4 STG.E desc[UR14][R144.64], R213 ;  /* 0x000000d590004986 */ /* 0x0001e2000c10190e */
[----:B------:R-:W-:Y:S01]  /*6010*/  LEA.HI.X R205, R206, UR17, R205, 0x2, P1 ;  /* 0x00000011cecd7c11 */ /* 0x000fe200088f14cd */
[----:B------:R-:W-:Y:S08]  /*6020*/  @!P5 BRA `(.L_x_138) ;  /* 0x000000000004d947 */ /* 0x000ff00003800000 */
[----:B------:R0:W5:Y:S02]  /*6030*/  LDG.E.LTC128B R212, desc[UR14][R202.64+0x20] ;  /* 0x0000200ecad47981 */ /* 0x000164000c1e1920 */
.L_x_138:
[----:B------:R-:W-:Y:S05]  /*6040*/  BSYNC B1 ;  /* 0x0000000000017941 */ /* 0x000fea0003800000 */
.L_x_137:
[----:B------:R-:W-:Y:S01]  /*6050*/  ISETP.GT.AND P6, PT, R10, 0x71, P0 ;  /* 0x000000710a00780c */ /* 0x000fe200007c4270 */
[----:B-----5:R-:W-:Y:S01]  /*6060*/  FMUL R15, R212, UR18 ;  /* 0x00000012d40f7c20 */ /* 0x020fe20008400000 */
[----:B------:R-:W-:Y:S01]  /*6070*/  IMAD.WIDE.U32 R142, R12, 0x7, R142 ;  /* 0x000000070c8e7825 */ /* 0x000fe200078e008e */
[----:B------:R-:W-:Y:S03]  /*6080*/  BSSY B1, `(.L_x_139) ;  /* 0x0000008000017945 */ /* 0x000fe60003800000 */
[----:B------:R-:W-:Y:S01]  /*6090*/  FFMA R207, R146, UR19, R15 ;  /* 0x0000001392cf7c23 */ /* 0x000fe2000800000f */
[----:B------:R-:W-:-:S04]  /*60a0*/  IMAD.IADD R143, R218, 0x1, R143 ;  /* 0x00000001da8f7824 */ /* 0x000fc800078e028f */
[----:B------:R0:W-:Y:S01]  /*60b0*/  @P5 STG.E desc[UR14][R138.64+0x20], R207 ;  /* 0x000020cf8a005986 */ /* 0x0001e2000c10190e */
[C---:B------:R-:W-:Y:S02]  /*60c0*/  IADD3 R15, P4, P5, R14.reuse, R12, R142 ;  /* 0x0000000c0e0f7210 */ /* 0x040fe40007d9e08e */
[----:B------:R-:W-:Y:S01]  /*60d0*/  IADD3 R14, P1, R14, R142, RZ ;  /* 0x0000008e0e0e7210 */ /* 0x000fe20007f3e0ff */
[----:B------:R-:W-:-:S12]  /*60e0*/  @!P6 BRA `(.L_x_140) ;  /* 0x000000000004e947 */ /* 0x000fd80003800000 */
[----:B------:R0:W5:Y:S02]  /*60f0*/  LDG.E.LTC128B R212, desc[UR14][R204.64+0x20] ;  /* 0x0000200eccd47981 */ /* 0x000164000c1e1920 */
.L_x_140:
[----:B------:R-:W-:Y:S05]  /*6100*/  BSYNC B1 ;  /* 0x0000000000017941 */ /* 0x000fea0003800000 */
.L_x_139:
[----:B-----5:R-:W-:Y:S01]  /*6110*/  FMUL R12, R212, UR18 ;  /* 0x00000012d40c7c20 */ /* 0x020fe20008400000 */
[----:B------:R-:W-:Y:S01]  /*6120*/  IADD3.X R16, R17, R13, R143, P4, P5 ;  /* 0x0000000d11107210 */ /* 0x000fe200027ea48f */
[----:B------:R-:W-:Y:S01]  /*6130*/  IMAD.X R17, R143, 0x1, R17, P1 ;  /* 0x000000018f117824 */ /* 0x000fe200008e0611 */
[----:B------:R-:W-:Y:S01]  /*6140*/  ISETP.GT.AND P1, PT, R10, 0x78, P2 ;  /* 0x000000780a00780c */ /* 0x000fe20001724270 */
[----:B------:R-:W-:Y:S01]  /*6150*/  FFMA R147, R147, UR19, R12 ;  /* 0x0000001393937c23 */ /* 0x000fe2000800000c */
[C---:B------:R-:W-:Y:S01]  /*6160*/  LEA R12, P4, R14.reuse, UR16, 0x2 ;  /* 0x000000100e0c7c11 */ /* 0x040fe2000f8810ff */
[----:B------:R-:W-:Y:S03]  /*6170*/  BSSY B1, `(.L_x_141) ;  /* 0x0000005000017945 */ /* 0x000fe60003800000 */
[----:B------:R0:W-:Y:S01]  /*6180*/  @P6 STG.E desc[UR14][R144.64+0x20], R147 ;  /* 0x0000209390006986 */ /* 0x0001e2000c10190e */
[----:B------:R-:W-:-:S06]  /*6190*/  LEA.HI.X R13, R14, UR17, R17, 0x2, P4 ;  /* 0x000000110e0d7c11 */ /* 0x000fcc000a0f1411 */
[----:B------:R-:W-:Y:S05]  /*61a0*/  @!P1 BRA `(.L_x_142) ;  /* 0x0000000000049947 */ /* 0x000fea0003800000 */
[----:B------:R0:W5:Y:S02]  /*61b0*/  LDG.E.LTC128B R212, desc[UR14][R12.64] ;  /* 0x0000000e0cd47981 */ /* 0x000164000c1e1920 */
.L_x_142:
[----:B------:R-:W-:Y:S05]  /*61c0*/  BSYNC B1 ;  /* 0x0000000000017941 */ /* 0x000fea0003800000 */
.L_x_141:
[----:B0----5:R-:W-:Y:S01]  /*61d0*/  FMUL R13, R212, UR18 ;  /* 0x00000012d40d7c20 */ /* 0x021fe20008400000 */
[----:B------:R-:W-:Y:S01]  /*61e0*/  IADD3 R12, P4, R138, UR10, RZ ;  /* 0x0000000a8a0c7c10 */ /* 0x000fe2000ff9e0ff */
[----:B------:R-:W-:Y:S01]  /*61f0*/  BSSY B1, `(.L_x_143) ;  /* 0x000000a000017945 */ /* 0x000fe20003800000 */
[----:B------:R-:W-:Y:S01]  /*6200*/  ISETP.GT.AND P2, PT, R10, 0x79, P2 ;  /* 0x000000790a00780c */ /* 0x000fe20001744270 */
[----:B------:R-:W-:Y:S01]  /*6210*/  FFMA R17, R148, UR19, R13 ;  /* 0x0000001394117c23 */ /* 0x000fe2000800000d */
[----:B------:R-:W-:Y:S01]  /*6220*/  IADD3.X R13, R139, UR8, RZ, P4, !PT ;  /* 0x000000088b0d7c10 */ /* 0x000fe2000a7fe4ff */
[----:B------:R-:W-:Y:S01]  /*6230*/  IMAD.WIDE.U32 R208, R8, UR12, R208 ;  /* 0x0000000c08d07c25 */ /* 0x000fe2000f8e00d0 */
[----:B------:R-:W-:-:S03]  /*6240*/  LEA R14, P4, R15, UR16, 0x2 ;  /* 0x000000100f0e7c11 */ /* 0x000fc6000f8810ff */
[----:B------:R0:W-:Y:S01]  /*6250*/  @P1 STG.E desc[UR14][R12.64], R17 ;  /* 0x000000110c001986 */ /* 0x0001e2000c10190e */
[----:B------:R-:W-:-:S05]  /*6260*/  LEA.HI.X R15, R15, UR17, R16, 0x2, P4 ;  /* 0x000000110f0f7c11 */ /* 0x000fca000a0f1410 */
[----:B------:R-:W-:Y:S05]  /*6270*/  @!P2 BRA `(.L_x_144) ;  /* 0x000000000004a947 */ /* 0x000fea0003800000 */
[----:B------:R0:W5:Y:S02]  /*6280*/  LDG.E.LTC128B R212, desc[UR14][R14.64] ;  /* 0x0000000e0ed47981 */ /* 0x000164000c1e1920 */
.L_x_144:
[----:B------:R-:W-:Y:S05]  /*6290*/  BSYNC B1 ;  /* 0x0000000000017941 */ /* 0x000fea0003800000 */
.L_x_143:
[----:B0-----:R-:W-:Y:S01]  /*62a0*/  IADD3 R14, P1, R144, UR10, RZ ;  /* 0x0000000a900e7c10 */ /* 0x001fe2000ff3e0ff */
[----:B-----5:R-:W-:Y:S01]  /*62b0*/  FMUL R142, R212, UR18 ;  /* 0x00000012d48e7c20 */ /* 0x020fe20008400000 */
[----:B------:R-:W-:Y:S01]  /*62c0*/  ISETP.GT.AND P4, PT, R10, 0x78, P0 ;  /* 0x000000780a00780c */ /* 0x000fe20000784270 */
[----:B------:R-:W-:Y:S01]  /*62d0*/  IMAD.IADD R17, R219, 0x1, R209 ;  /* 0x00000001db117824 */ /* 0x000fe200078e02d1 */
[----:B------:R-:W-:Y:S01]  /*62e0*/  IADD3.X R15, R145, UR8, RZ, P1, !PT ;  /* 0x00000008910f7c10 */ /* 0x000fe20008ffe4ff */
[----:B------:R-:W-:Y:S01]  /*62f0*/  FFMA R149, R149, UR19, R142 ;  /* 0x0000001395957c23 */ /* 0x000fe2000800008e */
[----:B------:R-:W-:Y:S01]  /*6300*/  LEA R16, P5, R208, UR16, 0x2 ;  /* 0x00000010d0107c11 */ /* 0x000fe2000f8a10ff */
[----:B------:R-:W-:Y:S01]  /*6310*/  BSSY B1, `(.L_x_145) ;  /* 0x0000006000017945 */ /* 0x000fe20003800000 */
[----:B------:R-:W-:Y:S02]  /*6320*/  IMAD.WIDE.U32 R152, R8, UR12, R152 ;  /* 0x0000000c08987c25 */ /* 0x000fe4000f8e0098 */
[----:B------:R0:W-:Y:S01]  /*6330*/  @P2 STG.E desc[UR14][R14.64], R149 ;  /* 0x000000950e002986 */ /* 0x0001e2000c10190e */
[----:B------:R-:W-:-:S04]  /*6340*/  LEA.HI.X R17, R208, UR17, R17, 0x2, P5 ;  /* 0x00000011d0117c11 */ /* 0x000fc8000a8f1411 */
[----:B------:R-:W-:Y:S05]  /*6350*/  @!P4 BRA `(.L_x_146) ;  /* 0x000000000004c947 */ /* 0x000fea0003800000 */
[----:B------:R0:W5:Y:S02]  /*6360*/  LDG.E.LTC128B R212, desc[UR14][R16.64+0x20] ;  /* 0x0000200e10d47981 */ /* 0x000164000c1e1920 */
.L_x_146:
[----:B------:R-:W-:Y:S05]  /*6370*/  BSYNC B1 ;  /* 0x0000000000017941 */ /* 0x000fea0003800000 */
.L_x_145:
[----:B-----5:R-:W-:Y:S01]  /*6380*/  FMUL R143, R212, UR18 ;  /* 0x00000012d48f7c20 */ /* 0x020fe20008400000 */
[----:B------:R-:W-:Y:S01]  /*6390*/  ISETP.GT.AND P1, PT, R10, 0x79, P0 ;  /* 0x000000790a00780c */ /* 0x000fe20000724270 */
[----:B------:R-:W-:Y:S01]  /*63a0*/  IMAD.IADD R219, R219, 0x1, R153 ;  /* 0x00000001dbdb7824 */ /* 0x000fe200078e0299 */
[----:B------:R-:W-:Y:S01]  /*63b0*/  LEA R142, P2, R152, UR16, 0x2 ;  /* 0x00000010988e7c11 */ /* 0x000fe2000f8410ff */
[----:B------:R-:W-:Y:S01]  /*63c0*/  FFMA R147, R150, UR19, R143 ;  /* 0x0000001396937c23 */ /* 0x000fe2000800008f */
[----:B------:R-:W-:Y:S01]  /*63d0*/  BSSY B1, `(.L_x_147) ;  /* 0x0000006000017945 */ /* 0x000fe20003800000 */
[----:B------:R-:W-:Y:S02]  /*63e0*/  ISETP.GT.AND P0, PT, R9, 0x80, PT ;  /* 0x000000800900780c */ /* 0x000fe40003f04270 */
[----:B------:R-:W-:Y:S01]  /*63f0*/  LEA.HI.X R143, R152, UR17, R219, 0x2, P2 ;  /* 0x00000011988f7c11 */ /* 0x000fe200090f14db */
[----:B------:R0:W-:Y:S05]  /*6400*/  @P4 STG.E desc[UR14][R12.64+0x20], R147 ;  /* 0x000020930c004986 */ /* 0x0001ea000c10190e */
[----:B------:R-:W-:Y:S05]  /*6410*/  @!P1 BRA `(.L_x_148) ;  /* 0x0000000000049947 */ /* 0x000fea0003800000 */
[----:B------:R0:W5:Y:S02]  /*6420*/  LDG.E.LTC128B R212, desc[UR14][R142.64+0x20] ;  /* 0x0000200e8ed47981 */ /* 0x000164000c1e1920 */
.L_x_148:
[----:B------:R-:W-:Y:S05]  /*6430*/  BSYNC B1 ;  /* 0x0000000000017941 */ /* 0x000fea0003800000 */
.L_x_147:
[----:B-----5:R-:W-:Y:S01]  /*6440*/  FMUL R8, R212, UR18 ;  /* 0x00000012d4087c20 */ /* 0x020fe20008400000 */
[----:B------:R-:W-:Y:S01]  /*6450*/  ISETP.GT.AND P2, PT, R10, RZ, P0 ;  /* 0x000000ff0a00720c */ /* 0x000fe20000744270 */
[----:B------:R-:W-:Y:S02]  /*6460*/  BSSY B1, `(.L_x_149) ;  /* 0x0000005000017945 */ /* 0x000fe40003800000 */
[----:B------:R-:W-:-:S05]  /*6470*/  FFMA R151, R151, UR19, R8 ;  /* 0x0000001397977c23 */ /* 0x000fca0008000008 */
[----:B------:R0:W-:Y:S05]  /*6480*/  @P1 STG.E desc[UR14][R14.64+0x20], R151 ;  /* 0x000020970e001986 */ /* 0x0001ea000c10190e */
[----:B------:R-:W-:Y:S05]  /*6490*/  @!P2 BRA `(.L_x_150) ;  /* 0x000000000004a947 */ /* 0x000fea0003800000 */
[----:B------:R0:W5:Y:S02]  /*64a0*/  LDG.E.LTC128B R212, desc[UR14][R22.64+0x200] ;  /* 0x0002000e16d47981 */ /* 0x000164000c1e1920 */
.L_x_150:
[----:B------:R-:W-:Y:S05]  /*64b0*/  BSYNC B1 ;  /* 0x0000000000017941 */ /* 0x000fea0003800000 */
.L_x_149:
[----:B0----5:R-:W-:Y:S01]  /*64c0*/  FMUL R147, R212, UR18 ;  /* 0x00000012d4937c20 */ /* 0x021fe20008400000 */
[----:B------:R-:W-:Y:S01]  /*64d0*/  ISETP.GT.AND P4, PT, R10, 0x1, P0 ;  /* 0x000000010a00780c */ /* 0x000fe20000784270 */
[----:B------:R-:W-:Y:S01]  /*64e0*/  BSSY B1, `(.L_x_151) ;  /* 0x0000006000017945 */ /* 0x000fe20003800000 */
[----:B------:R-:W-:Y:S01]  /*64f0*/  ISETP.GT.AND P1, PT, R9, 0x88, PT ;  /* 0x000000880900780c */ /* 0x000fe20003f24270 */
[----:B------:R-:W-:-:S05]  /*6500*/  FFMA R147, R24, UR19, R147 ;  /* 0x0000001318937c23 */ /* 0x000fca0008000093 */
[----:B------:R0:W-:Y:S05]  /*6510*/  @P2 STG.E desc[UR14][R18.64+0x200], R147 ;  /* 0x0002009312002986 */ /* 0x0001ea000c10190e */
[----:B------:R-:W-:Y:S05]  /*6520*/  @!P4 BRA `(.L_x_152) ;  /* 0x000000000004c947 */ /* 0x000fea0003800000 */
[----:B------:R0:W5:Y:S02]  /*6530*/  LDG.E.LTC128B R212, desc[UR14][R88.64+0x200] ;  /* 0x0002000e58d47981 */ /* 0x000164000c1e1920 */
.L_x_152:
[----:B------:R-:W-:Y:S05]  /*6540*/  BSYNC B1 ;  /* 0x0000000000017941 */ /* 0x000fea0003800000 */
.L_x_151:
[----:B-----5:R-:W-:Y:S01]  /*6550*/  FMUL R8, R212, UR18 ;  /* 0x00000012d4087c20 */ /* 0x020fe20008400000 */
[----:B------:R-:W-:Y:S01]  /*6560*/  ISETP.GT.AND P2, PT, R10, RZ, P1 ;  /* 0x000000ff0a00720c */ /* 0x000fe20000f44270 */
[----:B------:R-:W-:Y:S02]  /*6570*/  BSSY B1, `(.L_x_153) ;  /* 0x0000005000017945 */ /* 0x000fe40003800000 */
[----:B------:R-:W-:-:S05]  /*6580*/  FFMA R25, R25, UR19, R8 ;  /* 0x0000001319197c23 */ /* 0x000fca0008000008 */
[----:B------:R0:W-:Y:S05]  /*6590*/  @P4 STG.E desc[UR14][R20.64+0x200], R25 ;  /* 0x0002001914004986 */ /* 0x0001ea000c10190e */
[----:B------:R-:W-:Y:S05]  /*65a0*/  @!P2 BRA `(.L_x_154) ;  /* 0x000000000004a947 */ /* 0x000fea0003800000 */
[----:B------:R0:W5:Y:S02]  /*65b0*/  LDG.E.LTC128B R212, desc[UR14][R22.64+0x220] ;  /* 0x0002200e16d47981 */ /* 0x000164000c1e1920 */
.L_x_154:
[----:B------:R-:W-:Y:S05]  /*65c0*/  BSYNC B1 ;  /* 0x0000000000017941 */ /* 0x000fea0003800000 */
.L_x_153:
[----:B-----5:R-:W-:Y:S01]  /*65d0*/  FMUL R9, R212, UR18 ;  /* 0x00000012d4097c20 */ /* 0x020fe20008400000 */
[----:B------:R-:W-:Y:S01]  /*65e0*/  ISETP.GT.AND P4, PT, R10, 0x1, P1 ;  /* 0x000000010a00780c */ /* 0x000fe20000f84270 */
[----:B------:R-:W-:Y:S02]  /*65f0*/  BSSY B1, `(.L_x_155) ;  /* 0x0000005000017945 */ /* 0x000fe40003800000 */
[----:B------:R-:W-:-:S05]  /*6600*/  FFMA R9, R26, UR19, R9 ;  /* 0x000000131a097c23 */ /* 0x000fca0008000009 */
[----:B------:R0:W-:Y:S05]  /*6610*/  @P2 STG.E desc[UR14][R18.64+0x220], R9 ;  /* 0x0002200912002986 */ /* 0x0001ea000c10190e */
[----:B------:R-:W-:Y:S05]  /*6620*/  @!P4 BRA `(.L_x_156) ;  /* 0x000000000004c947 */ /* 0x000fea0003800000 */
[----:B------:R0:W5:Y:S02]  /*6630*/  LDG.E.LTC128B R212, desc[UR14][R88.64+0x220] ;  /* 0x0002200e58d47981 */ /* 0x000164000c1e1920 */
.L_x_156:
[----:B------:R-:W-:Y:S05]  /*6640*/  BSYNC B1 ;  /* 0x0000000000017941 */ /* 0x000fea0003800000 */
.L_x_155:
[----:B-----5:R-:W-:Y:S01]  /*6650*/  FMUL R8, R212, UR18 ;  /* 0x00000012d4087c20 */ /* 0x020fe20008400000 */
[----:B------:R-:W-:Y:S01]  /*6660*/  ISETP.GT.AND P2, PT, R10, 0x8, P0 ;  /* 0x000000080a00780c */ /* 0x000fe20000744270 */
[----:B------:R-:W-:Y:S02]  /*6670*/  BSSY B1, `(.L_x_157) ;  /* 0x0000005000017945 */ /* 0x000fe40003800000 */
[----:B------:R-:W-:-:S05]  /*6680*/  FFMA R27, R27, UR19, R8 ;  /* 0x000000131b1b7c23 */ /* 0x000fca0008000008 */
[----:B------:R0:W-:Y:S05]  /*6690*/  @P4 STG.E desc[UR14][R20.64+0x220], R27 ;  /* 0x0002201b14004986 */ /* 0x0001ea000c10190e */
[----:B------:R-:W-:Y:S05]  /*66a0*/  @!P2 BRA `(.L_x_158) ;  /* 0x000000000004a947 */ /* 0x000fea0003800000 */
[----:B------:R0:W5:Y:S02]  /*66b0*/  LDG.E.LTC128B R212, desc[UR14][R214.64+0x200] ;  /* 0x0002000ed6d47981 */ /* 0x000164000c1e1920 */
.L_x_158:
[----:B------:R-:W-:Y:S05]  /*66c0*/  BSYNC B1 ;  /* 0x0000000000017941 */ /* 0x000fea0003800000 */
.L_x_157:
[----:B0----5:R-:W-:Y:S01]  /*66d0*/  FMUL R9, R212, UR18 ;  /* 0x00000012d4097c20 */ /* 0x021fe20008400000 */
[----:B------:R-:W-:Y:S01]  /*66e0*/  ISETP.GT.AND P4, PT, R10, 0x9, P0 ;  /* 0x000000090a00780c */ /* 0x000fe20000784270 */
[----:B------:R-:W-:Y:S02]  /*66f0*/  BSSY B1, `(.L_x_159) ;  /* 0x0000005000017945 */ /* 0x000fe40003800000 */
[----:B------:R-:W-:-:S05]  /*6700*/  FFMA R9, R28, UR19, R9 ;  /* 0x000000131c097c23 */ /* 0x000fca0008000009 */
[----:B------:R0:W-:Y:S05]  /*6710*/  @P2 STG.E desc[UR14][R156.64+0x200], R9 ;  /* 0x000200099c002986 */ /* 0x0001ea000c10190e */
[----:B------:R-:W-:Y:S05]  /*6720*/  @!P4 BRA `(.L_x_160) ;  /* 0x000000000004c947 */ /* 0x000fea0003800000 */
[----:B------:R0:W5:Y:S02]  /*6730*/  LDG.E.LTC128B R212, desc[UR14][R216.64+0x200] ;  /* 0x0002000ed8d47981 */ /* 0x000164000c1e1920 */
.L_x_160:
[----:B------:R-:W-:Y:S05]  /*6740*/  BSYNC B1 ;  /* 0x0000000000017941 */ /* 0x000fea0003800000 */
.L_x_159:
[----:B-----5:R-:W-:Y:S01]  /*6750*/  FMUL R8, R212, UR18 ;  /* 0x00000012d4087c20 */ /* 0x020fe20008400000 */
[----:B------:R-:W-:Y:S01]  /*6760*/  ISETP.GT.AND P2, PT, R10, 0x8, P1 ;  /* 0x000000080a00780c */ /* 0x000fe20000f44270 */
[----:B------:R-:W-:Y:S02]  /*6770*/  BSSY B1, `(.L_x_161) ;  /* 0x0000005000017945 */ /* 0x000fe40003800000 */
[----:B------:R-:W-:-:S05]  /*6780*/  FFMA R29, R29, UR19, R8 ;  /* 0x000000131d1d7c23 */ /* 0x000fca0008000008 */
[----:B------:R0:W-:Y:S05]  /*6790*/  @P4 STG.E desc[UR14][R92.64+0x200], R29 ;  /* 0x0002001d5c004986 */ /* 0x0001ea000c10190e */
[----:B------:R-:W-:Y:S05]  /*67a0*/  @!P2 BRA `(.L_x_162) ;  /* 0x000000000004a947 */ /* 0x000fea0003800000 */
[----:B------:R0:W5:Y:S02]  /*67b0*/  LDG.E.LTC128B R212, desc[UR14][R214.64+0x220] ;  /* 0x0002200ed6d47981 */ /* 0x000164000c1e1920 */
.L_x_162:
[----:B------:R-:W-:Y:S05]  /*67c0*/  BSYNC B1 ;  /* 0x0000000000017941 */ /* 0x000fea0003800000 */
.L_x_161:
[----:B0----5:R-:W-:Y:S01]  /*67d0*/  FMUL R9, R212, UR18 ;  /* 0x00000012d4097c20 */ /* 0x021fe20008400000 */
[----:B------:R-:W-:Y:S01]  /*67e0*/  ISETP.GT.AND P4, PT, R10, 0x9, P1 ;  /* 0x000000090a00780c */ /* 0x000fe20000f84270 */
[----:B------:R-:W-:Y:S02]  /*67f0*/  BSSY B1, `(.L_x_163) ;  /* 0x0000005000017945 */ /* 0x000fe40003800000 */
[----:B------:R-:W-:-:S05]  /*6800*/  FFMA R9, R30, UR19, R9 ;  /* 0x000000131e097c23 */ /* 0x000fca0008000009 */
[----:B------:R0:W-:Y:S05]  /*6810*/  @P2 STG.E desc[UR14][R156.64+0x220], R9 ;  /* 0x000220099c002986 */ /* 0x0001ea000c10190e */
[----:B------:R-:W-:Y:S05]  /*6820*/  @!P4 BRA `(.L_x_164) ;  /* 0x000000000004c947 */ /* 0x000fea0003800000 */
[----:B------:R0:W5:Y:S02]  /*6830*/  LDG.E.LTC128B R212, desc[UR14][R216.64+0x220] ;  /* 0x0002200ed8d47981 */ /* 0x000164000c1e1920 */
.L_x_164:
[----:B------:R-:W-:Y:S05]  /*6840*/  BSYNC B1 ;  /* 0x0000000000017941 */ /* 0x000fea0003800000 */
.L_x_163:
[----:B-----5:R-:W-:Y:S01]  /*6850*/  FMUL R8, R212, UR18 ;  /* 0x00000012d4087c20 */ /* 0x020fe20008400000 */
[----:B------:R-:W-:Y:S01]  /*6860*/  ISETP.GT.AND P2, PT, R10, 0x10, P0 ;  /* 0x000000100a00780c */ /* 0x000fe20000744270 */
[----:B------:R-:W-:Y:S02]  /*6870*/  BSSY B1, `(.L_x_165) ;  /* 0x0000005000017945 */ /* 0x000fe40003800000 */
[----:B------:R-:W-:-:S05]  /*6880*/  FFMA R31, R31, UR19, R8 ;  /* 0x000000131f1f7c23 */ /* 0x000fca0008000008 */
[----:B------:R0:W-:Y:S05]  /*6890*/  @P4 STG.E desc[UR14][R92.64+0x220], R31 ;  /* 0x0002201f5c004986 */ /* 0x0001ea000c10190e */
[----:B------:R-:W-:Y:S05]  /*68a0*/  @!P2 BRA `(.L_x_166) ;  /* 0x000000000004a947 */ /* 0x000fea0003800000 */
[----:B------:R0:W5:Y:S02]  /*68b0*/  LDG.E.LTC128B R212, desc[UR14][R94.64+0x200] ;  /* 0x0002000e5ed47981 */ /* 0x000164000c1e1920 */
.L_x_166:
[----:B------:R-:W-:Y:S05]  /*68c0*/  BSYNC B1 ;  /* 0x0000000000017941 */ /* 0x000fea0003800000 */
.L_x_165:
[----:B0----5:R-:W-:Y:S01]  /*68d0*/  FMUL R9, R212, UR18 ;  /* 0x00000012d4097c20 */ /* 0x021fe20008400000 */
[----:B------:R-:W-:Y:S01]  /*68e0*/  ISETP.GT.AND P4, PT, R10, 0x11, P0 ;  /* 0x000000110a00780c */ /* 0x000fe20000784270 */
[----:B------:R-:W-:Y:S02]  /*68f0*/  BSSY B1, `(.L_x_167) ;  /* 0x0000005000017945 */ /* 0x000fe40003800000 */
[----:B------:R-:W-:-:S05]  /*6900*/  FFMA R9, R32, UR19, R9 ;  /* 0x0000001320097c23 */ /* 0x000fca0008000009 */
[----:B------:R0:W-:Y:S05]  /*6910*/  @P2 STG.E desc[UR14][R154.64+0x200], R9 ;  /* 0x000200099a002986 */ /* 0x0001ea000c10190e */
[----:B------:R-:W-:Y:S05]  /*6920*/  @!P4 BRA `(.L_x_168) ;  /* 0x000000000004c947 */ /* 0x000fea0003800000 */
[----:B------:R0:W5:Y:S02]  /*6930*/  LDG.E.LTC128B R212, desc[UR14][R210.64+0x200] ;  /* 0x0002000ed2d47981 */ /* 0x000164000c1e1920 */
.L_x_168:
[----:B------:R-:W-:Y:S05]  /*6940*/  BSYNC B1 ;  /* 0x0000000000017941 */ /* 0x000fea0003800000 */
.L_x_167:
[----:B-----5:R-:W-:Y:S01]  /*6950*/  FMUL R8, R212, UR18 ;  /* 0x00000012d4087c20 */ /* 0x020fe20008400000 */
[----:B------:R-:W-:Y:S01]  /*6960*/  ISETP.GT.AND P2, PT, R10, 0x10, P1 ;  /* 0x000000100a00780c */ /* 0x000fe20000f44270 */
[----:B------:R-:W-:Y:S02]  /*6970*/  BSSY B1, `(.L_x_169) ;  /* 0x0000005000017945 */ /* 0x000fe40003800000 */
[----:B------:R-:W-:-:S05]  /*6980*/  FFMA R33, R33, UR19, R8 ;  /* 0x0000001321217c23 */ /* 0x000fca0008000008 */
[----:B------:R0:W-:Y:S05]  /*6990*/  @P4 STG.E desc[UR14][R96.64+0x200], R33 ;  /* 0x0002002160004986 */ /* 0x0001ea000c10190e */
[----:B------:R-:W-:Y:S05]  /*69a0*/  @!P2 BRA `(.L_x_170) ;  /* 0x000000000004a947 */ /* 0x000fea0003800000 */
[----:B------:R0:W5:Y:S02]  /*69b0*/  LDG.E.LTC128B R212, desc[UR14][R94.64+0x220] ;  /* 0x0002200e5ed47981 */ /* 0x000164000c1e1920 */
.L_x_170:
[----:B------:R-:W-:Y:S05]  /*69c0*/  BSYNC B1 ;  /* 0x0000000000017941 */ /* 0x000fea0003800000 */
.L_x_169:
[----:B0----5:R-:W-:Y:S01]  /*69d0*/  FMUL R9, R212, UR18 ;  /* 0x00000012d4097c20 */ /* 0x021fe20008400000 */
[----:B------:R-:W-:Y:S01]  /*69e0*/  ISETP.GT.AND P4, PT, R10, 0x11, P1 ;  /* 0x000000110a00780c */ /* 0x000fe20000f84270 */
[----:B------:R-:W-:Y:S02]  /*69f0*/  BSSY B1, `(.L_x_171) ;  /* 0x0000005000017945 */ /* 0x000fe40003800000 */
[----:B------:R-:W-:-:S05]  /*6a00*/  FFMA R9, R34, UR19, R9 ;  /* 0x0000001322097c23 */ /* 0x000fca0008000009 */
[----:B------:R0:W-:Y:S05]  /*6a10*/  @P2 STG.E desc[UR14][R154.64+0x220], R9 ;  /* 0x000220099a002986 */ /* 0x0001ea000c10190e */
[----:B------:R-:W-:Y:S05]  /*6a20*/  @!P4 BRA `(.L_x_172) ;  /* 0x000000000004c947 */ /* 0x000fea0003800000 */
[----:B------:R0:W5:Y:S02]  /*6a30*/  LDG.E.LTC128B R212, desc[UR14][R210.64+0x220] ;  /* 0x0002200ed2d47981 */ /* 0x000164000c1e1920 */
.L_x_172:
[----:B------:R-:W-:Y:S05]  /*6a40*/  BSYNC B1 ;  /* 0x0000000000017941 */ /* 0x000fea0003800000 */
.L_x_171:
[----:B-----5:R-:W-:Y:S01]  /*6a50*/  FMUL R8, R212, UR18 ;  /* 0x00000012d4087c20 */ /* 0x020fe20008400000 */
[----:B------:R-:W-:Y:S01]  /*6a60*/  ISETP.GT.AND P2, PT, R10, 0x18, P0 ;  /* 0x000000180a00780c */ /* 0x000fe20000744270 */
[----:B------:R-:W-:Y:S02]  /*6a70*/  BSSY B1, `(.L_x_173) ;  /* 0x0000005000017945 */ /* 0x000fe40003800000 */
[----:B------:R-:W-:-:S05]  /*6a80*/  FFMA R35, R35, UR19, R8 ;  /* 0x0000001323237c23 */ /* 0x000fca0008000008 */
[----:B------:R0:W-:Y:S05]  /*6a90*/  @P4 STG.E desc[UR14][R96.64+0x220], R35 ;  /* 0x0002202360004986 */ /* 0x0001ea000c10190e */
[----:B------:R-:W-:Y:S05]  /*6aa0*/  @!P2 BRA `(.L_x_174) ;  /* 0x000000000004a947 */ /* 0x000fea0003800000 */
[----:B------:R0:W5:Y:S02]  /*6ab0*/  LDG.E.LTC128B R212, desc[UR14][R158.64+0x200] ;  /* 0x0002000e9ed47981 */ /* 0x000164000c1e1920 */
.L_x_174:
[----:B------:R-:W-:Y:S05]  /*6ac0*/  BSYNC B1 ;  /* 0x0000000000017941 */ /* 0x000fea0003800000 */
.L_x_173:
[----:B0----5:R-:W-:Y:S01]  /*6ad0*/  FMUL R9, R212, UR18 ;  /* 0x00000012d4097c20 */ /* 0x021fe20008400000 */
[----:B------:R-:W-:Y:S01]  /*6ae0*/  ISETP.GT.AND P4, PT, R10, 0x19, P0 ;  /* 0x000000190a00780c */ /* 0x000fe20000784270 */
[----:B------:R-:W-:Y:S02]  /*6af0*/  BSSY B1, `(.L_x_175) ;  /* 0x0000005000017945 */ /* 0x000fe40003800000 */
[----:B------:R-:W-:-:S05]  /*6b00*/  FFMA R9, R36, UR19, R9 ;  /* 0x0000001324097c23 */ /* 0x000fca0008000009 */
[----:B------:R0:W-:Y:S05]  /*6b10*/  @P2 STG.E desc[UR14][R90.64+0x200], R9 ;  /* 0x000200095a002986 */ /* 0x0001ea000c10190e */
[----:B------:R-:W-:Y:S05]  /*6b20*/  @!P4 BRA `(.L_x_176) ;  /* 0x000000000004c947 */ /* 0x000fea0003800000 */
[----:B------:R0:W5:Y:S02]  /*6b30*/  LDG.E.LTC128B R212, desc[UR14][R160.64+0x200] ;  /* 0x0002000ea0d47981 */ /* 0x000164000c1e1920 */
.L_x_176:
[----:B------:R-:W-:Y:S05]  /*6b40*/  BSYNC B1 ;  /* 0x0000000000017941 */ /* 0x000fea0003800000 */
.L_x_175:
[----:B-----5:R-:W-:Y:S01]  /*6b50*/  FMUL R8, R212, UR18 ;  /* 0x00000012d4087c20 */ /* 0x020fe20008400000 */
[----:B------:R-:W-:Y:S01]  /*6b60*/  ISETP.GT.AND P2, PT, R10, 0x18, P1 ;  /* 0x000000180a00780c */ /* 0x000fe20000f44270 */
[----:B------:R-:W-:Y:S02]  /*6b70*/  BSSY B1, `(.L_x_177) ;  /* 0x0000005000017945 */ /* 0x000fe40003800000 */
[----:B------:R-:W-:-:S05]  /*6b80*/  FFMA R37, R37, UR19, R8 ;  /* 0x0000001325257c23 */ /* 0x000fca0008000008 */
[----:B------:R0:W-:Y:S05]  /*6b90*/  @P4 STG.E desc[UR14][R100.64+0x200], R37 ;  /* 0x0002002564004986 */ /* 0x0001ea000c10190e */
[----:B------:R-:W-:Y:S05]  /*6ba0*/  @!P2 BRA `(.L_x_178) ;  /* 0x000000000004a947 */ /* 0x000fea0003800000 */
[----:B------:R0:W5:Y:S02]  /*6bb0*/  LDG.E.LTC128B R212, desc[UR14][R158.64+0x220] ;  /* 0x0002200e9ed47981 */ /* 0x000164000c1e1920 */
.L_x_178:
[----:B------:R-:W-:Y:S05]  /*6bc0*/  BSYNC B1 ;  /* 0x0000000000017941 */ /* 0x000fea0003800000 */
.L_x_177:
[----:B0----5:R-:W-:Y:S01]  /*6bd0*/  FMUL R9, R212, UR18 ;  /* 0x00000012d4097c20 */ /* 0x021fe20008400000 */
[----:B------:R-:W-:Y:S01]  /*6be0*/  ISETP.GT.AND P4, PT, R10, 0x19, P1 ;  /* 0x000000190a00780c */ /* 0x000fe20000f84270 */
[----:B------:R-:W-:Y:S02]  /*6bf0*/  BSSY B1, `(.L_x_179) ;  /* 0x0000005000017945 */ /* 0x000fe40003800000 */
[----:B------:R-:W-:-:S05]  /*6c00*/  FFMA R9, R38, UR19, R9 ;  /* 0x0000001326097c23 */ /* 0x000fca0008000009 */
[----:B------:R0:W-:Y:S05]  /*6c10*/  @P2 STG.E desc[UR14][R90.64+0x220], R9 ;  /* 0x000220095a002986 */ /* 0x0001ea000c10190e */
[----:B------:R-:W-:Y:S05]  /*6c20*/  @!P4 BRA `(.L_x_180) ;  /* 0x000000000004c947 */ /* 0x000fea0003800000 */
[----:B------:R0:W5:Y:S02]  /*6c30*/  LDG.E.LTC128B R212, desc[UR14][R160.64+0x220] ;  /* 0x0002200ea0d47981 */ /* 0x000164000c1e1920 */
.L_x_180:
[----:B------:R-:W-:Y:S05]  /*6c40*/  BSYNC B1 ;  /* 0x0000000000017941 */ /* 0x000fea0003800000 */
.L_x_179:
[----:B-----5:R-:W-:Y:S01]  /*6c50*/  FMUL R8, R212, UR18 ;  /* 0x00000012d4087c20 */ /* 0x020fe20008400000 */
[----:B------:R-:W-:Y:S01]  /*6c60*/  ISETP.GT.AND P2, PT, R10, 0x20, P0 ;  /* 0x000000200a00780c */ /* 0x000fe20000744270 */
[----:B------:R-:W-:Y:S02]  /*6c70*/  BSSY B1, `(.L_x_181) ;  /* 0x0000005000017945 */ /* 0x000fe40003800000 */
[----:B------:R-:W-:-:S05]  /*6c80*/  FFMA R39, R39, UR19, R8 ;  /* 0x0000001327277c23 */ /* 0x000fca0008000008 */
[----:B------:R0:W-:Y:S05]  /*6c90*/  @P4 STG.E desc[UR14][R100.64+0x220], R39 ;  /* 0x0002202764004986 */ /* 0x0001ea000c10190e */
[----:B------:R-:W-:Y:S05]  /*6ca0*/  @!P2 BRA `(.L_x_182) ;  /* 0x000000000004a947 */ /* 0x000fea0003800000 */
[----:B------:R0:W5:Y:S02]  /*6cb0*/  LDG.E.LTC128B R212, desc[UR14][R162.64+0x200] ;  /* 0x0002000ea2d47981 */ /* 0x000164000c1e1920 */
.L_x_182:
[----:B------:R-:W-:Y:S05]  /*6cc0*/  BSYNC B1 ;  /* 0x0000000000017941 */ /* 0x000fea0003800000 */
.L_x_181:
[----:B0----5:R-:W-:Y:S01]  /*6cd0*/  FMUL R9, R212, UR18 ;  /* 0x00000012d4097c20 */ /* 0x021fe20008400000 */
[----:B------:R-:W-:Y:S01]  /*6ce0*/  ISETP.GT.AND P4, PT, R10, 0x21, P0 ;  /* 0x000000210a00780c */ /* 0x000fe20000784270 */
[----:B------:R-:W-:Y:S02]  /*6cf0*/  BSSY B1, `(.L_x_183) ;  /* 0x0000005000017945 */ /* 0x000fe40003800000 */
[----:B------:R-:W-:-:S05]  /*6d00*/  FFMA R9, R40, UR19, R9 ;  /* 0x0000001328097c23 */ /* 0x000fca0008000009 */
[----:B------:R0:W-:Y:S05]  /*6d10*/  @P2 STG.E desc[UR14][R98.64+0x200], R9 ;  /* 0x0002000962002986 */ /* 0x0001ea000c10190e */
[----:B------:R-:W-:Y:S05]  /*6d20*/  @!P4 BRA `(.L_x_184) ;  /* 0x000000000004c947 */ /* 0x000fea0003800000 */
[----:B------:R0:W5:Y:S02]  /*6d30*/  LDG.E.LTC128B R212, desc[UR14][R164.64+0x200] ;  /* 0x0002000ea4d47981 */ /* 0x000164000c1e1920 */
.L_x_184:
[----:B------:R-:W-:Y:S05]  /*6d40*/  BSYNC B1 ;  /* 0x0000000000017941 */ /* 0x000fea0003800000 */
.L_x_183:
[----:B-----5:R-:W-:Y:S01]  /*6d50*/  FMUL R8, R212, UR18 ;  /* 0x00000012d4087c20 */ /* 0x020fe20008400000 */
[----:B------:R-:W-:Y:S01]  /*6d60*/  ISETP.GT.AND P2, PT, R10, 0x20, P1 ;  /* 0x000000200a00780c */ /* 0x000fe20000f44270 */
[----:B------:R-:W-:Y:S02]  /*6d70*/  BSSY B1, `(.L_x_185) ;  /* 0x0000005000017945 */ /* 0x000fe40003800000 */
[----:B------:R-:W-:-:S05]  /*6d80*/  FFMA R41, R41, UR19, R8 ;  /* 0x0000001329297c23 */ /* 0x000fca0008000008 */
[----:B------:R0:W-:Y:S05]  /*6d90*/  @P4 STG.E desc[UR14][R104.64+0x200], R41 ;  /* 0x0002002968004986 */ /* 0x0001ea000c10190e */
[----:B------:R-:W-:Y:S05]  /*6da0*/  @!P2 BRA `(.L_x_186) ;  /* 0x000000000004a947 */ /* 0x000fea0003800000 */
[----:B------:R0:W5:Y:S02]  /*6db0*/  LDG.E.LTC128B R212, desc[UR14][R162.64+0x220] ;  /* 0x0002200ea2d47981 */ /* 0x000164000c1e1920 */
.L_x_186:
[----:B------:R-:W-:Y:S05]  /*6dc0*/  BSYNC B1 ;  /* 0x0000000000017941 */ /* 0x000fea0003800000 */
.L_x_185:
[----:B0----5:R-:W-:Y:S01]  /*6dd0*/  FMUL R9, R212, UR18 ;  /* 0x00000012d4097c20 */ /* 0x021fe20008400000 */
[----:B------:R-:W-:Y:S01]  /*6de0*/  ISETP.GT.AND P4, PT, R10, 0x21, P1 ;  /* 0x000000210a00780c */ /* 0x000fe20000f84270 */
[----:B------:R-:W-:Y:S02]  /*6df0*/  BSSY B1, `(.L_x_187) ;  /* 0x0000005000017945 */ /* 0x000fe40003800000 */
[----:B------:R-:W-:-:S05]  /*6e00*/  FFMA R9, R42, UR19, R9 ;  /* 0x000000132a097c23 */ /* 0x000fca0008000009 */
[----:B------:R0:W-:Y:S05]  /*6e10*/  @P2 STG.E desc[UR14][R98.64+0x220], R9 ;  /* 0x0002200962002986 */ /* 0x0001ea000c10190e */
[----:B------:R-:W-:Y:S05]  /*6e20*/  @!P4 BRA `(.L_x_188) ;  /* 0x000000000004c947 */ /* 0x000fea0003800000 */
[----:B------:R0:W5:Y:S02]  /*6e30*/  LDG.E.LTC128B R212, desc[UR14][R164.64+0x220] ;  /* 0x0002200ea4d47981 */ /* 0x000164000c1e1920 */
.L_x_188:
[----:B------:R-:W-:Y:S05]  /*6e40*/  BSYNC B1 ;  /* 0x0000000000017941 */ /* 0x000fea0003800000 */
.L_x_187:
[----:B-----5:R-:W-:Y:S01]  /*6e50*/  FMUL R8, R212, UR18 ;  /* 0x00000012d4087c20 */ /* 0x020fe20008400000 */
[----:B------:R-:W-:Y:S01]  /*6e60*/  ISETP.GT.AND P2, PT, R10, 0x28, P0 ;  /* 0x000000280a00780c */ /* 0x000fe20000744270 */
[----:B------:R-:W-:Y:S02]  /*6e70*/  BSSY B1, `(.L_x_189) ;  /* 0x0000005000017945 */ /* 0x000fe40003800000 */
[----:B------:R-:W-:-:S05]  /*6e80*/  FFMA R43, R43, UR19, R8 ;  /* 0x000000132b2b7c23 */ /* 0x000fca0008000008 */
[----:B------:R0:W-:Y:S05]  /*6e90*/  @P4 STG.E desc[UR14][R104.64+0x220], R43 ;  /* 0x0002202b68004986 */ /* 0x0001ea000c10190e */
[----:B------:R-:W-:Y:S05]  /*6ea0*/  @!P2 BRA `(.L_x_190) ;  /* 0x000000000004a947 */ /* 0x000fea0003800000 */
[----:B------:R0:W5:Y:S02]  /*6eb0*/  LDG.E.LTC128B R212, desc[UR14][R166.64+0x200] ;  /* 0x0002000ea6d47981 */ /* 0x000164000c1e1920 */
.L_x_190:
[----:B------:R-:W-:Y:S05]  /*6ec0*/  BSYNC B1 ;  /* 0x0000000000017941 */ /* 0x000fea0003800000 */
.L_x_189:
[----:B0----5:R-:W-:Y:S01]  /*6ed0*/  FMUL R9, R212, UR18 ;  /* 0x00000012d4097c20 */ /* 0x021fe20008400000 */
[----:B------:R-:W-:Y:S01]  /*6ee0*/  ISETP.GT.AND P4, PT, R10, 0x29, P0 ;  /* 0x000000290a00780c */ /* 0x000fe20000784270 */
[----:B------:R-:W-:Y:S02]  /*6ef0*/  BSSY B1, `(.L_x_191) ;  /* 0x0000005000017945 */ /* 0x000fe40003800000 */
[----:B------:R-:W-:-:S05]  /*6f00*/  FFMA R9, R44, UR19, R9 ;  /* 0x000000132c097c23 */ /* 0x000fca0008000009 */
[----:B------:R0:W-:Y:S05]  /*6f10*/  @P2 STG.E desc[UR14][R102.64+0x200], R9 ;  /* 0x0002000966002986 */ /* 0x0001ea000c10190e */
[----:B------:R-:W-:Y:S05]  /*6f20*/  @!P4 BRA `(.L_x_192) ;  /* 0x000000000004c947 */ /* 0x000fea0003800000 */
[----:B------:R0:W5:Y:S02]  /*6f30*/  LDG.E.LTC128B R212, desc[UR14][R168.64+0x200] ;  /* 0x0002000ea8d47981 */ /* 0x000164000c1e1920 */
.L_x_192:
[----:B------:R-:W-:Y:S05]  /*6f40*/  BSYNC B1 ;  /* 0x0000000000017941 */ /* 0x000fea0003800000 */
.L_x_191:
[----:B-----5:R-:W-:Y:S01]  /*6f50*/  FMUL R8, R212, UR18 ;  /* 0x00000012d4087c20 */ /* 0x020fe20008400000 */
[----:B------:R-:W-:Y:S01]  /*6f60*/  ISETP.GT.AND P2, PT, R10, 0x28, P1 ;  /* 0x000000280a00780c */ /* 0x000fe20000f44270 */
[----:B------:R-:W-:Y:S02]  /*6f70*/  BSSY B1, `(.L_x_193) ;  /* 0x0000005000017945 */ /* 0x000fe40003800000 */
[----:B------:R-:W-:-:S05]  /*6f80*/  FFMA R45, R45, UR19, R8 ;  /* 0x000000132d2d7c23 */ /* 0x000fca0008000008 */
[----:B------:R0:W-:Y:S05]  /*6f90*/  @P4 STG.E desc[UR14][R108.64+0x200], R45 ;  /* 0x0002002d6c004986 */ /* 0x0001ea000c10190e */
[----:B------:R-:W-:Y:S05]  /*6fa0*/  @!P2 BRA `(.L_x_194) ;  /* 0x000000000004a947 */ /* 0x000fea0003800000 */
[----:B------:R0:W5:Y:S02]  /*6fb0*/  LDG.E.LTC128B R212, desc[UR14][R166.64+0x220] ;  /* 0x0002200ea6d47981 */ /* 0x000164000c1e1920 */
.L_x_194:
[----:B------:R-:W-:Y:S05]  /*6fc0*/  BSYNC B1 ;  /* 0x0000000000017941 */ /* 0x000fea0003800000 */
.L_x_193:
[----:B0----5:R-:W-:Y:S01]  /*6fd0*/  FMUL R9, R212, UR18 ;  /* 0x00000012d4097c20 */ /* 0x021fe20008400000 */
[----:B------:R-:W-:Y:S01]  /*6fe0*/  ISETP.GT.AND P4, PT, R10, 0x29, P1 ;  /* 0x000000290a00780c */ /* 0x000fe20000f84270 */
[----:B------:R-:W-:Y:S02]  /*6ff0*/  BSSY B1, `(.L_x_195) ;  /* 0x0000005000017945 */ /* 0x000fe40003800000 */
[----:B------:R-:W-:-:S05]  /*7000*/  FFMA R9, R46, UR19, R9 ;  /* 0x000000132e097c23 */ /* 0x000fca0008000009 */
[----:B------:R0:W-:Y:S05]  /*7010*/  @P2 STG.E desc[UR14][R102.64+0x220], R9 ;  /* 0x0002200966002986 */ /* 0x0001ea000c10190e */
[----:B------:R-:W-:Y:S05]  /*7020*/  @!P4 BRA `(.L_x_196) ;  /* 0x000000000004c947 */ /* 0x000fea0003800000 */
[----:B------:R0:W5:Y:S02]  /*7030*/  LDG.E.LTC128B R212, desc[UR14][R168.64+0x220] ;  /* 0x0002200ea8d47981 */ /* 0x000164000c1e1920 */
.L_x_196:
[----:B------:R-:W-:Y:S05]  /*7040*/  BSYNC B1 ;  /* 0x0000000000017941 */ /* 0x000fea0003800000 */
.L_x_195:
[----:B-----5:R-:W-:Y:S01]  /*7050*/  FMUL R8, R212, UR18 ;  /* 0x00000012d4087c20 */ /* 0x020fe20008400000 */
[----:B------:R-:W-:Y:S01]  /*7060*/  ISETP.GT.AND P2, PT, R10, 0x30, P0 ;  /* 0x000000300a00780c */ /* 0x000fe20000744270 */
[----:B------:R-:W-:Y:S02]  /*7070*/  BSSY B1, `(.L_x_197) ;  /* 0x0000005000017945 */ /* 0x000fe40003800000 */
[----:B------:R-:W-:-:S05]  /*7080*/  FFMA R47, R47, UR19, R8 ;  /* 0x000000132f2f7c23 */ /* 0x000fca0008000008 */
[----:B------:R0:W-:Y:S05]  /*7090*/  @P4 STG.E desc[UR14][R108.64+0x220], R47 ;  /* 0x0002202f6c004986 */ /* 0x0001ea000c10190e */
[----:B------:R-:W-:Y:S05]  /*70a0*/  @!P2 BRA `(.L_x_198) ;  /* 0x000000000004a947 */ /* 0x000fea0003800000 */
[----:B------:R0:W5:Y:S02]  /*70b0*/  LDG.E.LTC128B R212, desc[UR14][R170.64+0x200] ;  /* 0x0002000eaad47981 */ /* 0x000164000c1e1920 */
.L_x_198:
[----:B------:R-:W-:Y:S05]  /*70c0*/  BSYNC B1 ;  /* 0x0000000000017941 */ /* 0x000fea0003800000 */
.L_x_197:
[----:B0----5:R-:W-:Y:S01]  /*70d0*/  FMUL R9, R212, UR18 ;  /* 0x00000012d4097c20 */ /* 0x021fe20008400000 */
[----:B------:R-:W-:Y:S01]  /*70e0*/  ISETP.GT.AND P4, PT, R10, 0x31, P0 ;  /* 0x000000310a00780c */ /* 0x000fe20000784270 */
[----:B------:R-:W-:Y:S02]  /*70f0*/  BSSY B1, `(.L_x_199) ;  /* 0x0000005000017945 */ /* 0x000fe40003800000 */
[----:B------:R-:W-:-:S05]  /*7100*/  FFMA R9, R48, UR19, R9 ;  /* 0x0000001330097c23 */ /* 0x000fca0008000009 */
[----:B------:R0:W-:Y:S05]  /*7110*/  @P2 STG.E desc[UR14][R106.64+0x200], R9 ;  /* 0x000200096a002986 */ /* 0x0001ea000c10190e */
[----:B------:R-:W-:Y:S05]  /*7120*/  @!P4 BRA `(.L_x_200) ;  /* 0x000000000004c947 */ /* 0x000fea0003800000 */
[----:B------:R0:W5:Y:S02]  /*7130*/  LDG.E.LTC128B R212, desc[UR14][R172.64+0x200] ;  /* 0x0002000eacd47981 */ /* 0x000164000c1e1920 */
.L_x_200:
[----:B------:R-:W-:Y:S05]  /*7140*/  BSYNC B1 ;  /* 0x0000000000017941 */ /* 0x000fea0003800000 */
.L_x_199:
[----:B-----5:R-:W-:Y:S01]  /*7150*/  FMUL R8, R212, UR18 ;  /* 0x00000012d4087c20 */ /* 0x020fe20008400000 */
[----:B------:R-:W-:Y:S01]  /*7160*/  ISETP.GT.AND P2, PT, R10, 0x30, P1 ;  /* 0x000000300a00780c */ /* 0x000fe20000f44270 */
[----:B------:R-:W-:Y:S02]  /*7170*/  BSSY B1, `(.L_x_201) ;  /* 0x0000005000017945 */ /* 0x000fe40003800000 */
[----:B------:R-:W-:-:S05]  /*7180*/  FFMA R49, R49, UR19, R8 ;  /* 0x0000001331317c23 */ /* 0x000fca0008000008 */
[----:B------:R0:W-:Y:S05]  /*7190*/  @P4 STG.E desc[UR14][R112.64+0x200], R49 ;  /* 0x0002003170004986 */ /* 0x0001ea000c10190e */
[----:B------:R-:W-:Y:S05]  /*71a0*/  @!P2 BRA `(.L_x_202) ;  /* 0x000000000004a947 */ /* 0x000fea0003800000 */
[----:B------:R0:W5:Y:S02]  /*71b0*/  LDG.E.LTC128B R212, desc[UR14][R170.64+0x220] ;  /* 0x0002200eaad47981 */ /* 0x000164000c1e1920 */
.L_x_202:
[----:B------:R-:W-:Y:S05]  /*71c0*/  BSYNC B1 ;  /* 0x0000000000017941 */ /* 0x000fea0003800000 */
.L_x_201:
[----:B0----5:R-:W-:Y:S01]  /*71d0*/  FMUL R9, R212, UR18 ;  /* 0x00000012d4097c20 */ /* 0x021fe20008400000 */
[----:B------:R-:W-:Y:S01]  /*71e0*/  ISETP.GT.AND P4, PT, R10, 0x31, P1 ;  /* 0x000000310a00780c */ /* 0x000fe20000f84270 */
[----:B------:R-:W-:Y:S02]  /*71f0*/  BSSY B1, `(.L_x_203) ;  /* 0x0000005000017945 */ /* 0x000fe40003800000 */
[----:B------:R-:W-:-:S05]  /*7200*/  FFMA R9, R50, UR19, R9 ;  /* 0x0000001332097c23 */ /* 0x000fca0008000009 */
[----:B------:R0:W-:Y:S05]  /*7210*/  @P2 STG.E desc[UR14][R106.64+0x220], R9 ;  /* 0x000220096a002986 */ /* 0x0001ea000c10190e */
[----:B------:R-:W-:Y:S05]  /*7220*/  @!P4 BRA `(.L_x_204) ;  /* 0x000000000004c947 */ /* 0x000fea0003800000 */
[----:B------:R0:W5:Y:S02]  /*7230*/  LDG.E.LTC128B R212, desc[UR14][R172.64+0x220] ;  /* 0x0002200eacd47981 */ /* 0x000164000c1e1920 */
.L_x_204:
[----:B------:R-:W-:Y:S05]  /*7240*/  BSYNC B1 ;  /* 0x0000000000017941 */ /* 0x000fea0003800000 */
.L_x_203:
[----:B-----5:R-:W-:Y:S01]  /*7250*/  FMUL R8, R212, UR18 ;  /* 0x00000012d4087c20 */ /* 0x020fe20008400000 */
[----:B------:R-:W-:Y:S01]  /*7260*/  ISETP.GT.AND P2, PT, R10, 0x38, P0 ;  /* 0x000000380a00780c */ /* 0x000fe20000744270 */
[----:B------:R-:W-:Y:S02]  /*7270*/  BSSY B1, `(.L_x_205) ;  /* 0x0000005000017945 */ /* 0x000fe40003800000 */
[----:B------:R-:W-:-:S05]  /*7280*/  FFMA R51, R51, UR19, R8 ;  /* 0x0000001333337c23 */ /* 0x000fca0008000008 */
[----:B------:R0:W-:Y:S05]  /*7290*/  @P4 STG.E desc[UR14][R112.64+0x220], R51 ;  /* 0x0002203370004986 */ /* 0x0001ea000c10190e */
[----:B------:R-:W-:Y:S05]  /*72a0*/  @!P2 BRA `(.L_x_206) ;  /* 0x000000000004a947 */ /* 0x000fea0003800000 */
[----:B------:R0:W5:Y:S02]  /*72b0*/  LDG.E.LTC128B R212, desc[UR14][R174.64+0x200] ;  /* 0x0002000eaed47981 */ /* 0x000164000c1e1920 */
.L_x_206:
[----:B------:R-:W-:Y:S05]  /*72c0*/  BSYNC B1 ;  /* 0x0000000000017941 */ /* 0x000fea0003800000 */
.L_x_205:
[----:B0----5:R-:W-:Y:S01]  /*72d0*/  FMUL R9, R212, UR18 ;  /* 0x00000012d4097c20 */ /* 0x021fe20008400000 */
[----:B------:R-:W-:Y:S01]  /*72e0*/  ISETP.GT.AND P4, PT, R10, 0x39, P0 ;  /* 0x000000390a00780c */ /* 0x000fe20000784270 */
[----:B------:R-:W-:Y:S02]  /*72f0*/  BSSY B1, `(.L_x_207) ;  /* 0x0000005000017945 */ /* 0x000fe40003800000 */
[----:B------:R-:W-:-:S05]  /*7300*/  FFMA R9, R52, UR19, R9 ;  /* 0x0000001334097c23 */ /* 0x000fca0008000009 */
[----:B------:R0:W-:Y:S05]  /*7310*/  @P2 STG.E desc[UR14][R110.64+0x200], R9 ;  /* 0x000200096e002986 */ /* 0x0001ea000c10190e */
[----:B------:R-:W-:Y:S05]  /*7320*/  @!P4 BRA `(.L_x_208) ;  /* 0x000000000004c947 */ /* 0x000fea0003800000 */
[----:B------:R0:W5:Y:S02]  /*7330*/  LDG.E.LTC128B R212, desc[UR14][R176.64+0x200] ;  /* 0x0002000eb0d47981 */ /* 0x000164000c1e1920 */
.L_x_208:
[----:B------:R-:W-:Y:S05]  /*7340*/  BSYNC B1 ;  /* 0x0000000000017941 */ /* 0x000fea0003800000 */
.L_x_207:
[----:B-----5:R-:W-:Y:S01]  /*7350*/  FMUL R8, R212, UR18 ;  /* 0x00000012d4087c20 */ /* 0x020fe20008400000 */
[----:B------:R-:W-:Y:S01]  /*7360*/  ISETP.GT.AND P2, PT, R10, 0x38, P1 ;  /* 0x000000380a00780c */ /* 0x000fe20000f44270 */
[----:B------:R-:W-:Y:S02]  /*7370*/  BSSY B1, `(.L_x_209) ;  /* 0x0000005000017945 */ /* 0x000fe40003800000 */
[----:B------:R-:W-:-:S05]  /*7380*/  FFMA R53, R53, UR19, R8 ;  /* 0x0000001335357c23 */ /* 0x000fca0008000008 */
[----:B------:R0:W-:Y:S05]  /*7390*/  @P4 STG.E desc[UR14][R116.64+0x200], R53 ;  /* 0x0002003574004986 */ /* 0x0001ea000c10190e */
[----:B------:R-:W-:Y:S05]  /*73a0*/  @!P2 BRA `(.L_x_210) ;  /* 0x000000000004a947 */ /* 0x000fea0003800000 */
[----:B------:R0:W5:Y:S02]  /*73b0*/  LDG.E.LTC128B R212, desc[UR14][R174.64+0x220] ;  /* 0x0002200eaed47981 */ /* 0x000164000c1e1920 */
.L_x_210:
[----:B------:R-:W-:Y:S05]  /*73c0*/  BSYNC B1 ;  /* 0x0000000000017941 */ /* 0x000fea0003800000 */
.L_x_209:
[----:B0----5:R-:W-:Y:S01]  /*73d0*/  FMUL R9, R212, UR18 ;  /* 0x00000012d4097c20 */ /* 0x021fe20008400000 */
[----:B------:R-:W-:Y:S01]  /*73e0*/  ISETP.GT.AND P4, PT, R10, 0x39, P1 ;  /* 0x000000390a00780c */ /* 0x000fe20000f84270 */
[----:B------:R-:W-:Y:S02]  /*73f0*/  BSSY B1, `(.L_x_211) ;  /* 0x0000005000017945 */ /* 0x000fe40003800000 */
[----:B------:R-:W-:-:S05]  /*7400*/  FFMA R9, R54, UR19, R9 ;  /* 0x0000001336097c23 */ /* 0x000fca0008000009 */
[----:B------:R0:W-:Y:S05]  /*7410*/  @P2 STG.E desc[UR14][R110.64+0x220], R9 ;  /* 0x000220096e002986 */ /* 0x0001ea000c10190e */
[----:B------:R-:W-:Y:S05]  /*7420*/  @!P4 BRA `(.L_x_212) ;  /* 0x000000000004c947 */ /* 0x000fea0003800000 */
[----:B------:R0:W5:Y:S02]  /*7430*/  LDG.E.LTC128B R212, desc[UR14][R176.64+0x220] ;  /* 0x0002200eb0d47981 */ /* 0x000164000c1e1920 */
.L_x_212:
[----:B------:R-:W-:Y:S05]  /*7440*/  BSYNC B1 ;  /* 0x0000000000017941 */ /* 0x000fea0003800000 */
.L_x_211:
[----:B-----5:R-:W-:Y:S01]  /*7450*/  FMUL R8, R212, UR18 ;  /* 0x00000012d4087c20 */ /* 0x020fe20008400000 */
[----:B------:R-:W-:Y:S01]  /*7460*/  ISETP.GT.AND P2, PT, R10, 0x40, P0 ;  /* 0x000000400a00780c */ /* 0x000fe20000744270 */
[----:B------:R-:W-:Y:S02]  /*7470*/  BSSY B1, `(.L_x_213) ;  /* 0x0000005000017945 */ /* 0x000fe40003800000 */
[----:B------:R-:W-:-:S05]  /*7480*/  FFMA R55, R55, UR19, R8 ;  /* 0x0000001337377c23 */ /* 0x000fca0008000008 */
[----:B------:R0:W-:Y:S05]  /*7490*/  @P4 STG.E desc[UR14][R116.64+0x220], R55 ;  /* 0x0002203774004986 */ /* 0x0001ea000c10190e */
[----:B------:R-:W-:Y:S05]  /*74a0*/  @!P2 BRA `(.L_x_214) ;  /* 0x000000000004a947 */ /* 0x000fea0003800000 */
[----:B------:R0:W5:Y:S02]  /*74b0*/  LDG.E.LTC128B R212, desc[UR14][R178.64+0x200] ;  /* 0x0002000eb2d47981 */ /* 0x000164000c1e1920 */
.L_x_214:
[----:B------:R-:W-:Y:S05]  /*74c0*/  BSYNC B1 ;  /* 0x0000000000017941 */ /* 0x000fea0003800000 */
.L_x_213:
[----:B0----5:R-:W-:Y:S01]  /*74d0*/  FMUL R9, R212, UR18 ;  /* 0x00000012d4097c20 */ /* 0x021fe20008400000 */
[----:B------:R-:W-:Y:S01]  /*74e0*/  ISETP.GT.AND P4, PT, R10, 0x41, P0 ;  /* 0x000000410a00780c */ /* 0x000fe20000784270 */
[----:B------:R-:W-:Y:S02]  /*74f0*/  BSSY B1, `(.L_x_215) ;  /* 0x0000005000017945 */ /* 0x000fe40003800000 */
[----:B------:R-:W-:-:S05]  /*7500*/  FFMA R9, R56, UR19, R9 ;  /* 0x0000001338097c23 */ /* 0x000fca0008000009 */
[----:B------:R0:W-:Y:S05]  /*7510*/  @P2 STG.E desc[UR14][R114.64+0x200], R9 ;  /* 0x0002000972002986 */ /* 0x0001ea000c10190e */
[----:B------:R-:W-:Y:S05]  /*7520*/  @!P4 BRA `(.L_x_216) ;  /* 0x000000000004c947 */ /* 0x000fea0003800000 */
[----:B------:R0:W5:Y:S02]  /*7530*/  LDG.E.LTC128B R212, desc[UR14][R180.64+0x200] ;  /* 0x0002000eb4d47981 */ /* 0x000164000c1e1920 */
.L_x_216:
[----:B------:R-:W-:Y:S05]  /*7540*/  BSYNC B1 ;  /* 0x0000000000017941 */ /* 0x000fea0003800000 */
.L_x_215:
[----:B-----5:R-:W-:Y:S01]  /*7550*/  FMUL R8, R212, UR18 ;  /* 0x00000012d4087c20 */ /* 0x020fe20008400000 */
[----:B------:R-:W-:Y:S01]  /*7560*/  ISETP.GT.AND P2, PT, R10, 0x40, P1 ;  /* 0x000000400a00780c */ /* 0x000fe20000f44270 */
[----:B------:R-:W-:Y:S02]  /*7570*/  BSSY B1, `(.L_x_217) ;  /* 0x0000005000017945 */ /* 0x000fe40003800000 */
[----:B------:R-:W-:-:S05]  /*7580*/  FFMA R57, R57, UR19, R8 ;  /* 0x0000001339397c23 */ /* 0x000fca0008000008 */
[----:B------:R0:W-:Y:S05]  /*7590*/  @P4 STG.E desc[UR14][R120.64+0x200], R57 ;  /* 0x0002003978004986 */ /* 0x0001ea000c10190e */
[----:B------:R-:W-:Y:S05]  /*75a0*/  @!P2 BRA `(.L_x_218) ;  /* 0x000000000004a947 */ /* 0x000fea0003800000 */
[----:B------:R0:W5:Y:S02]  /*75b0*/  LDG.E.LTC128B R212, desc[UR14][R178.64+0x220] ;  /* 0x0002200eb2d47981 */ /* 0x000164000c1e1920 */
.L_x_218:
[----:B------:R-:W-:Y:S05]  /*75c0*/  BSYNC B1 ;  /* 0x0000000000017941 */ /* 0x000fea0003800000 */
.L_x_217:
[----:B0----5:R-:W-:Y:S01]  /*75d0*/  FMUL R9, R212, UR18 ;  /* 0x00000012d4097c20 */ /* 0x021fe20008400000 */
[----:B------:R-:W-:Y:S01]  /*75e0*/  ISETP.GT.AND P4, PT, R10, 0x41, P1 ;  /* 0x000000410a00780c */ /* 0x000fe20000f84270 */
[----:B------:R-:W-:Y:S02]  /*75f0*/  BSSY B1, `(.L_x_219) ;  /* 0x0000005000017945 */ /* 0x000fe40003800000 */
[----:B------:R-:W-:-:S05]  /*7600*/  FFMA R9, R58, UR19, R9 ;  /* 0x000000133a097c23 */ /* 0x000fca0008000009 */
[----:B------:R0:W-:Y:S05]  /*7610*/  @P2 STG.E desc[UR14][R114.64+0x220], R9 ;  /* 0x0002200972002986 */ /* 0x0001ea000c10190e */
[----:B------:R-:W-:Y:S05]  /*7620*/  @!P4 BRA `(.L_x_220) ;  /* 0x000000000004c947 */ /* 0x000fea0003800000 */
[----:B------:R0:W5:Y:S02]  /*7630*/  LDG.E.LTC128B R212, desc[UR14][R180.64+0x220] ;  /* 0x0002200eb4d47981 */ /* 0x000164000c1e1920 */
.L_x_220:
[----:B------:R-:W-:Y:S05]  /*7640*/  BSYNC B1 ;  /* 0x0000000000017941 */ /* 0x000fea0003800000 */
.L_x_219:
[----:B-----5:R-:W-:Y:S01]  /*7650*/  FMUL R8, R212, UR18 ;  /* 0x00000012d4087c20 */ /* 0x020fe20008400000 */
[----:B------:R-:W-:Y:S01]  /*7660*/  ISETP.GT.AND P2, PT, R10, 0x48, P0 ;  /* 0x000000480a00780c */ /* 0x000fe20000744270 */
[----:B------:R-:W-:Y:S02]  /*7670*/  BSSY B1, `(.L_x_221) ;  /* 0x0000005000017945 */ /* 0x000fe40003800000 */
[----:B------:R-:W-:-:S05]  /*7680*/  FFMA R59, R59, UR19, R8 ;  /* 0x000000133b3b7c23 */ /* 0x000fca0008000008 */
[----:B------:R0:W-:Y:S05]  /*7690*/  @P4 STG.E desc[UR14][R120.64+0x220], R59 ;  /* 0x0002203b78004986 */ /* 0x0001ea000c10190e */
[----:B------:R-:W-:Y:S05]  /*76a0*/  @!P2 BRA `(.L_x_222) ;  /* 0x000000000004a947 */ /* 0x000fea0003800000 */
[----:B------:R0:W5:Y:S02]  /*76b0*/  LDG.E.LTC128B R212, desc[UR14][R182.64+0x200] ;  /* 0x0002000eb6d47981 */ /* 0x000164000c1e1920 */
.L_x_222:
[----:B------:R-:W-:Y:S05]  /*76c0*/  BSYNC B1 ;  /* 0x0000000000017941 */ /* 0x000fea0003800000 */
.L_x_221:
[----:B0----5:R-:W-:Y:S01]  /*76d0*/  FMUL R9, R212, UR18 ;  /* 0x00000012d4097c20 */ /* 0x021fe20008400000 */
[----:B------:R-:W-:Y:S01]  /*76e0*/  ISETP.GT.AND P4, PT, R10, 0x49, P0 ;  /* 0x000000490a00780c */ /* 0x000fe20000784270 */
[----:B------:R-:W-:Y:S02]  /*76f0*/  BSSY B1, `(.L_x_223) ;  /* 0x0000005000017945 */ /* 0x000fe40003800000 */
[----:B------:R-:W-:-:S05]  /*7700*/  FFMA R9, R60, UR19, R9 ;  /* 0x000000133c097c23 */ /* 0x000fca0008000009 */
[----:B------:R0:W-:Y:S05]  /*7710*/  @P2 STG.E desc[UR14][R118.64+0x200], R9 ;  /* 0x0002000976002986 */ /* 0x0001ea000c10190e */
[----:B------:R-:W-:Y:S05]  /*7720*/  @!P4 BRA `(.L_x_224) ;  /* 0x000000000004c947 */ /* 0x000fea0003800000 */
[----:B------:R0:W5:Y:S02]  /*7730*/  LDG.E.LTC128B R212, desc[UR14][R184.64+0x200] ;  /* 0x0002000eb8d47981 */ /* 0x000164000c1e1920 */
.L_x_224:
[----:B------:R-:W-:Y:S05]  /*7740*/  BSYNC B1 ;  /* 0x0000000000017941 */ /* 0x000fea0003800000 */
.L_x_223:
[----:B-----5:R-:W-:Y:S01]  /*7750*/  FMUL R8, R212, UR18 ;  /* 0x00000012d4087c20 */ /* 0x020fe20008400000 */
[----:B------:R-:W-:Y:S01]  /*7760*/  ISETP.GT.AND P2, PT, R10, 0x48, P1 ;  /* 0x000000480a00780c */ /* 0x000fe20000f44270 */
[----:B------:R-:W-:Y:S02]  /*7770*/  BSSY B1, `(.L_x_225) ;  /* 0x0000005000017945 */ /* 0x000fe40003800000 */
[----:B------:R-:W-:-:S05]  /*7780*/  FFMA R61, R61, UR19, R8 ;  /* 0x000000133d3d7c23 */ /* 0x000fca0008000008 */
[----:B------:R0:W-:Y:S05]  /*7790*/  @P4 STG.E desc[UR14][R124.64+0x200], R61 ;  /* 0x0002003d7c004986 */ /* 0x0001ea000c10190e */
[----:B------:R-:W-:Y:S05]  /*77a0*/  @!P2 BRA `(.L_x_226) ;  /* 0x000000000004a947 */ /* 0x000fea0003800000 */
[----:B------:R0:W5:Y:S02]  /*77b0*/  LDG.E.LTC128B R212, desc[UR14][R182.64+0x220] ;  /* 0x0002200eb6d47981 */ /* 0x000164000c1e1920 */
.L_x_226:
[----:B------:R-:W-:Y:S05]  /*77c0*/  BSYNC B1 ;  /* 0x0000000000017941 */ /* 0x000fea0003800000 */
.L_x_225:
[----:B0----5:R-:W-:Y:S01]  /*77d0*/  FMUL R9, R212, UR18 ;  /* 0x00000012d4097c20 */ /* 0x021fe20008400000 */
[----:B------:R-:W-:Y:S01]  /*77e0*/  ISETP.GT.AND P4, PT, R10, 0x49, P1 ;  /* 0x000000490a00780c */ /* 0x000fe20000f84270 */
[----:B------:R-:W-:Y:S02]  /*77f0*/  BSSY B1, `(.L_x_227) ;  /* 0x0000005000017945 */ /* 0x000fe40003800000 */
[----:B------:R-:W-:-:S05]  /*7800*/  FFMA R9, R62, UR19, R9 ;  /* 0x000000133e097c23 */ /* 0x000fca0008000009 */
[----:B------:R0:W-:Y:S05]  /*7810*/  @P2 STG.E desc[UR14][R118.64+0x220], R9 ;  /* 0x0002200976002986 */ /* 0x0001ea000c10190e */
[----:B------:R-:W-:Y:S05]  /*7820*/  @!P4 BRA `(.L_x_228) ;  /* 0x000000000004c947 */ /* 0x000fea0003800000 */
[----:B------:R0:W5:Y:S02]  /*7830*/  LDG.E.LTC128B R212, desc[UR14][R184.64+0x220] ;  /* 0x0002200eb8d47981 */ /* 0x000164000c1e1920 */
.L_x_228:
[----:B------:R-:W-:Y:S05]  /*7840*/  BSYNC B1 ;  /* 0x0000000000017941 */ /* 0x000fea0003800000 */
.L_x_227:
[----:B-----5:R-:W-:Y:S01]  /*7850*/  FMUL R8, R212, UR18 ;  /* 0x00000012d4087c20 */ /* 0x020fe20008400000 */
[----:B------:R-:W-:Y:S01]  /*7860*/  ISETP.GT.AND P2, PT, R10, 0x50, P0 ;  /* 0x000000500a00780c */ /* 0x000fe20000744270 */
[----:B------:R-:W-:Y:S02]  /*7870*/  BSSY B1, `(.L_x_229) ;  /* 0x0000005000017945 */ /* 0x000fe40003800000 */
[----:B------:R-:W-:-:S05]  /*7880*/  FFMA R63, R63, UR19, R8 ;  /* 0x000000133f3f7c23 */ /* 0x000fca0008000008 */
[----:B------:R0:W-:Y:S05]  /*7890*/  @P4 STG.E desc[UR14][R124.64+0x220], R63 ;  /* 0x0002203f7c004986 */ /* 0x0001ea000c10190e */
[----:B------:R-:W-:Y:S05]  /*78a0*/  @!P2 BRA `(.L_x_230) ;  /* 0x000000000004a947 */ /* 0x000fea0003800000 */
[----:B------:R0:W5:Y:S02]  /*78b0*/  LDG.E.LTC128B R212, desc[UR14][R186.64+0x200] ;  /* 0x0002000ebad47981 */ /* 0x000164000c1e1920 */
.L_x_230:
[----:B------:R-:W-:Y:S05]  /*78c0*/  BSYNC B1 ;  /* 0x0000000000017941 */ /* 0x000fea0003800000 */
.L_x_229:
[----:B0----5:R-:W-:Y:S01]  /*78d0*/  FMUL R9, R212, UR18 ;  /* 0x00000012d4097c20 */ /* 0x021fe20008400000 */
[----:B------:R-:W-:Y:S01]  /*78e0*/  ISETP.GT.AND P4, PT, R10, 0x51, P0 ;  /* 0x000000510a00780c */ /* 0x000fe20000784270 */
[----:B------:R-:W-:Y:S02]  /*78f0*/  BSSY B1, `(.L_x_231) ;  /* 0x0000005000017945 */ /* 0x000fe40003800000 */
[----:B------:R-:W-:-:S05]  /*7900*/  FFMA R9, R64, UR19, R9 ;  /* 0x0000001340097c23 */ /* 0x000fca0008000009 */
[----:B------:R0:W-:Y:S05]  /*7910*/  @P2 STG.E desc[UR14][R122.64+0x200], R9 ;  /* 0x000200097a002986 */ /* 0x0001ea000c10190e */
[----:B------:R-:W-:Y:S05]  /*7920*/  @!P4 BRA `(.L_x_232) ;  /* 0x000000000004c947 */ /* 0x000fea0003800000 */
[----:B------:R0:W5:Y:S02]  /*7930*/  LDG.E.LTC128B R212, desc[UR14][R188.64+0x200] ;  /* 0x0002000ebcd47981 */ /* 0x000164000c1e1920 */
.L_x_232:
[----:B------:R-:W-:Y:S05]  /*7940*/  BSYNC B1 ;  /* 0x0000000000017941 */ /* 0x000fea0003800000 */
.L_x_231:
[----:B-----5:R-:W-:Y:S01]  /*7950*/  FMUL R8, R212, UR18 ;  /* 0x00000012d4087c20 */ /* 0x020fe20008400000 */
[----:B------:R-:W-:Y:S01]  /*7960*/  ISETP.GT.AND P2, PT, R10, 0x50, P1 ;  /* 0x000000500a00780c */ /* 0x000fe20000f44270 */
[----:B------:R-:W-:Y:S02]  /*7970*/  BSSY B1, `(.L_x_233) ;  /* 0x0000005000017945 */ /* 0x000fe40003800000 */
[----:B------:R-:W-:-:S05]  /*7980*/  FFMA R65, R65, UR19, R8 ;  /* 0x0000001341417c23 */ /* 0x000fca0008000008 */
[----:B------:R0:W-:Y:S05]  /*7990*/  @P4 STG.E desc[UR14][R128.64+0x200], R65 ;  /* 0x0002004180004986 */ /* 0x0001ea000c10190e */
[----:B------:R-:W-:Y:S05]  /*79a0*/  @!P2 BRA `(.L_x_234) ;  /* 0x000000000004a947 */ /* 0x000fea0003800000 */
[----:B------:R0:W5:Y:S02]  /*79b0*/  LDG.E.LTC128B R212, desc[UR14][R186.64+0x220] ;  /* 0x0002200ebad47981 */ /* 0x000164000c1e1920 */
.L_x_234:
[----:B------:R-:W-:Y:S05]  /*79c0*/  BSYNC B1 ;  /* 0x0000000000017941 */ /* 0x000fea0003800000 */
.L_x_233:
[----:B0----5:R-:W-:Y:S01]  /*79d0*/  FMUL R9, R212, UR18 ;  /* 0x00000012d4097c20 */ /* 0x021fe20008400000 */
[----:B------:R-:W-:Y:S01]  /*79e0*/  ISETP.GT.AND P4, PT, R10, 0x51, P1 ;  /* 0x000000510a00780c */ /* 0x000fe20000f84270 */
[----:B------:R-:W-:Y:S02]  /*79f0*/  BSSY B1, `(.L_x_235) ;  /* 0x0000005000017945 */ /* 0x000fe40003800000 */
[----:B------:R-:W-:-:S05]  /*7a00*/  FFMA R9, R66, UR19, R9 ;  /* 0x0000001342097c23 */ /* 0x000fca0008000009 */
[----:B------:R0:W-:Y:S05]  /*7a10*/  @P2 STG.E desc[UR14][R122.64+0x220], R9 ;  /* 0x000220097a002986 */ /* 0x0001ea000c10190e */
[----:B------:R-:W-:Y:S05]  /*7a20*/  @!P4 BRA `(.L_x_236) ;  /* 0x000000000004c947 */ /* 0x000fea0003800000 */
[----:B------:R0:W5:Y:S02]  /*7a30*/  LDG.E.LTC128B R212, desc[UR14][R188.64+0x220] ;  /* 0x0002200ebcd47981 */ /* 0x000164000c1e1920 */
.L_x_236:
[----:B------:R-:W-:Y:S05]  /*7a40*/  BSYNC B1 ;  /* 0x0000000000017941 */ /* 0x000fea0003800000 */
.L_x_235:
[----:B-----5:R-:W-:Y:S01]  /*7a50*/  FMUL R8, R212, UR18 ;  /* 0x00000012d4087c20 */ /* 0x020fe20008400000 */
[----:B------:R-:W-:Y:S01]  /*7a60*/  ISETP.GT.AND P2, PT, R10, 0x58, P0 ;  /* 0x000000580a00780c */ /* 0x000fe20000744270 */
[----:B------:R-:W-:Y:S02]  /*7a70*/  BSSY B1, `(.L_x_237) ;  /* 0x0000005000017945 */ /* 0x000fe40003800000 */
[----:B------:R-:W-:-:S05]  /*7a80*/  FFMA R67, R67, UR19, R8 ;  /* 0x0000001343437c23 */ /* 0x000fca0008000008 */
[----:B------:R0:W-:Y:S05]  /*7a90*/  @P4 STG.E desc[UR14][R128.64+0x220], R67 ;  /* 0x0002204380004986 */ /* 0x0001ea000c10190e */
[----:B------:R-:W-:Y:S05]  /*7aa0*/  @!P2 BRA `(.L_x_238) ;  /* 0x000000000004a947 */ /* 0x000fea0003800000 */
[----:B------:R0:W5:Y:S02]  /*7ab0*/  LDG.E.LTC128B R212, desc[UR14][R190.64+0x200] ;  /* 0x0002000ebed47981 */ /* 0x000164000c1e1920 */
.L_x_238:
[----:B------:R-:W-:Y:S05]  /*7ac0*/  BSYNC B1 ;  /* 0x0000000000017941 */ /* 0x000fea0003800000 */
.L_x_237:
[----:B0----5:R-:W-:Y:S01]  /*7ad0*/  FMUL R9, R212, UR18 ;  /* 0x00000012d4097c20 */ /* 0x021fe20008400000 */
[----:B------:R-:W-:Y:S01]  /*7ae0*/  ISETP.GT.AND P4, PT, R10, 0x59, P0 ;  /* 0x000000590a00780c */ /* 0x000fe20000784270 */
[----:B------:R-:W-:Y:S02]  /*7af0*/  BSSY B1, `(.L_x_239) ;  /* 0x0000005000017945 */ /* 0x000fe40003800000 */
[----:B------:R-:W-:-:S05]  /*7b00*/  FFMA R9, R68, UR19, R9 ;  /* 0x0000001344097c23 */ /* 0x000fca0008000009 */
[----:B------:R0:W-:Y:S05]  /*7b10*/  @P2 STG.E desc[UR14][R126.64+0x200], R9 ;  /* 0x000200097e002986 */ /* 0x0001ea000c10190e */
[----:B------:R-:W-:Y:S05]  /*7b20*/  @!P4 BRA `(.L_x_240) ;  /* 0x000000000004c947 */ /* 0x000fea0003800000 */
[----:B------:R0:W5:Y:S02]  /*7b30*/  LDG.E.LTC128B R212, desc[UR14][R192.64+0x200] ;  /* 0x0002000ec0d47981 */ /* 0x000164000c1e1920 */
.L_x_240:
[----:B------:R-:W-:Y:S05]  /*7b40*/  BSYNC B1 ;  /* 0x0000000000017941 */ /* 0x000fea0003800000 */
.L_x_239:
[----:B-----5:R-:W-:Y:S01]  /*7b50*/  FMUL R8, R212, UR18 ;  /* 0x00000012d4087c20 */ /* 0x020fe20008400000 */
[----:B------:R-:W-:Y:S01]  /*7b60*/  ISETP.GT.AND P2, PT, R10, 0x58, P1 ;  /* 0x000000580a00780c */ /* 0x000fe20000f44270 */
[----:B------:R-:W-:Y:S02]  /*7b70*/  BSSY B1, `(.L_x_241) ;  /* 0x0000005000017945 */ /* 0x000fe40003800000 */
[----:B------:R-:W-:-:S05]  /*7b80*/  FFMA R69, R69, UR19, R8 ;  /* 0x0000001345457c23 */ /* 0x000fca0008000008 */
[----:B------:R0:W-:Y:S05]  /*7b90*/  @P4 STG.E desc[UR14][R132.64+0x200], R69 ;  /* 0x0002004584004986 */ /* 0x0001ea000c10190e */
[----:B------:R-:W-:Y:S05]  /*7ba0*/  @!P2 BRA `(.L_x_242) ;  /* 0x000000000004a947 */ /* 0x000fea0003800000 */
[----:B------:R0:W5:Y:S02]  /*7bb0*/  LDG.E.LTC128B R212, desc[UR14][R190.64+0x220] ;  /* 0x0002200ebed47981 */ /* 0x000164000c1e1920 */
.L_x_242:
[----:B------:R-:W-:Y:S05]  /*7bc0*/  BSYNC B1 ;  /* 0x0000000000017941 */ /* 0x000fea0003800000 */
.L_x_241:
[----:B0----5:R-:W-:Y:S01]  /*7bd0*/  FMUL R9, R212, UR18 ;  /* 0x00000012d4097c20 */ /* 0x021fe20008400000 */
[----:B------:R-:W-:Y:S01]  /*7be0*/  ISETP.GT.AND P4, PT, R10, 0x59, P1 ;  /* 0x000000590a00780c */ /* 0x000fe20000f84270 */
[----:B------:R-:W-:Y:S02]  /*7bf0*/  BSSY B1, `(.L_x_243) ;  /* 0x0000005000017945 */ /* 0x000fe40003800000 */
[----:B------:R-:W-:-:S05]  /*7c00*/  FFMA R9, R70, UR19, R9 ;  /* 0x0000001346097c23 */ /* 0x000fca0008000009 */
[----:B------:R0:W-:Y:S05]  /*7c10*/  @P2 STG.E desc[UR14][R126.64+0x220], R9 ;  /* 0x000220097e002986 */ /* 0x0001ea000c10190e */
[----:B------:R-:W-:Y:S05]  /*7c20*/  @!P4 BRA `(.L_x_244) ;  /* 0x000000000004c947 */ /* 0x000fea0003800000 */
[----:B------:R0:W5:Y:S02]  /*7c30*/  LDG.E.LTC128B R212, desc[UR14][R192.64+0x220] ;  /* 0x0002200ec0d47981 */ /* 0x000164000c1e1920 */
.L_x_244:
[----:B------:R-:W-:Y:S05]  /*7c40*/  BSYNC B1 ;  /* 0x0000000000017941 */ /* 0x000fea0003800000 */
.L_x_243:
[----:B-----5:R-:W-:Y:S01]  /*7c50*/  FMUL R8, R212, UR18 ;  /* 0x00000012d4087c20 */ /* 0x020fe20008400000 */
[----:B------:R-:W-:Y:S01]  /*7c60*/  ISETP.GT.AND P2, PT, R10, 0x60, P0 ;  /* 0x000000600a00780c */ /* 0x000fe20000744270 */
[----:B------:R-:W-:Y:S02]  /*7c70*/  BSSY B1, `(.L_x_245) ;  /* 0x0000005000017945 */ /* 0x000fe40003800000 */
[----:B------:R-:W-:-:S05]  /*7c80*/  FFMA R71, R71, UR19, R8 ;  /* 0x0000001347477c23 */ /* 0x000fca0008000008 */
[----:B------:R0:W-:Y:S05]  /*7c90*/  @P4 STG.E desc[UR14][R132.64+0x220], R71 ;  /* 0x0002204784004986 */ /* 0x0001ea000c10190e */
[----:B------:R-:W-:Y:S05]  /*7ca0*/  @!P2 BRA `(.L_x_246) ;  /* 0x000000000004a947 */ /* 0x000fea0003800000 */
[----:B------:R0:W5:Y:S02]  /*7cb0*/  LDG.E.LTC128B R212, desc[UR14][R194.64+0x200] ;  /* 0x0002000ec2d47981 */ /* 0x000164000c1e1920 */
.L_x_246:
[----:B------:R-:W-:Y:S05]  /*7cc0*/  BSYNC B1 ;  /* 0x0000000000017941 */ /* 0x000fea0003800000 */
.L_x_245:
[----:B0----5:R-:W-:Y:S01]  /*7cd0*/  FMUL R9, R212, UR18 ;  /* 0x00000012d4097c20 */ /* 0x021fe20008400000 */
[----:B------:R-:W-:Y:S01]  /*7ce0*/  ISETP.GT.AND P4, PT, R10, 0x61, P0 ;  /* 0x000000610a00780c */ /* 0x000fe20000784270 */
[----:B------:R-:W-:Y:S02]  /*7cf0*/  BSSY B1, `(.L_x_247) ;  /* 0x0000005000017945 */ /* 0x000fe40003800000 */
[----:B------:R-:W-:-:S05]  /*7d00*/  FFMA R9, R72, UR19, R9 ;  /* 0x0000001348097c23 */ /* 0x000fca0008000009 */
[----:B------:R0:W-:Y:S05]  /*7d10*/  @P2 STG.E desc[UR14][R130.64+0x200], R9 ;  /* 0x0002000982002986 */ /* 0x0001ea000c10190e */
[----:B------:R-:W-:Y:S05]  /*7d20*/  @!P4 BRA `(.L_x_248) ;  /* 0x000000000004c947 */ /* 0x000fea0003800000 */
[----:B------:R0:W5:Y:S02]  /*7d30*/  LDG.E.LTC128B R212, desc[UR14][R196.64+0x200] ;  /* 0x0002000ec4d47981 */ /* 0x000164000c1e1920 */
.L_x_248:
[----:B------:R-:W-:Y:S05]  /*7d40*/  BSYNC B1 ;  /* 0x0000000000017941 */ /* 0x000fea0003800000 */
.L_x_247:
[----:B-----5:R-:W-:Y:S01]  /*7d50*/  FMUL R8, R212, UR18 ;  /* 0x00000012d4087c20 */ /* 0x020fe20008400000 */
[----:B------:R-:W-:Y:S01]  /*7d60*/  ISETP.GT.AND P2, PT, R10, 0x60, P1 ;  /* 0x000000600a00780c */ /* 0x000fe20000f44270 */
[----:B------:R-:W-:Y:S02]  /*7d70*/  BSSY B1, `(.L_x_249) ;  /* 0x0000005000017945 */ /* 0x000fe40003800000 */
[----:B------:R-:W-:-:S05]  /*7d80*/  FFMA R73, R73, UR19, R8 ;  /* 0x0000001349497c23 */ /* 0x000fca0008000008 */
[----:B------:R0:W-:Y:S05]  /*7d90*/  @P4 STG.E desc[UR14][R136.64+0x200], R73 ;  /* 0x0002004988004986 */ /* 0x0001ea000c10190e */
[----:B------:R-:W-:Y:S05]  /*7da0*/  @!P2 BRA `(.L_x_250) ;  /* 0x000000000004a947 */ /* 0x000fea0003800000 */
[----:B------:R0:W5:Y:S02]  /*7db0*/  LDG.E.LTC128B R212, desc[UR14][R194.64+0x220] ;  /* 0x0002200ec2d47981 */ /* 0x000164000c1e1920 */
.L_x_250:
[----:B------:R-:W-:Y:S05]  /*7dc0*/  BSYNC B1 ;  /* 0x0000000000017941 */ /* 0x000fea0003800000 */
.L_x_249:
[----:B0----5:R-:W-:Y:S01]  /*7dd0*/  FMUL R9, R212, UR18 ;  /* 0x00000012d4097c20 */ /* 0x021fe20008400000 */
[----:B------:R-:W-:Y:S01]  /*7de0*/  ISETP.GT.AND P4, PT, R10, 0x61, P1 ;  /* 0x000000610a00780c */ /* 0x000fe20000f84270 */
[----:B------:R-:W-:Y:S02]  /*7df0*/  BSSY B1, `(.L_x_251) ;  /* 0x0000005000017945 */ /* 0x000fe40003800000 */
[----:B------:R-:W-:-:S05]  /*7e00*/  FFMA R9, R74, UR19, R9 ;  /* 0x000000134a097c23 */ /* 0x000fca0008000009 */
[----:B------:R0:W-:Y:S05]  /*7e10*/  @P2 STG.E desc[UR14][R130.64+0x220], R9 ;  /* 0x0002200982002986 */ /* 0x0001ea000c10190e */
[----:B------:R-:W-:Y:S05]  /*7e20*/  @!P4 BRA `(.L_x_252) ;  /* 0x000000000004c947 */ /* 0x000fea0003800000 */
[----:B------:R0:W5:Y:S02]  /*7e30*/  LDG.E.LTC128B R212, desc[UR14][R196.64+0x220] ;  /* 0x0002200ec4d47981 */ /* 0x000164000c1e1920 */
.L_x_252:
[----:B------:R-:W-:Y:S05]  /*7e40*/  BSYNC B1 ;  /* 0x0000000000017941 */ /* 0x000fea0003800000 */
.L_x_251:
[----:B-----5:R-:W-:Y:S01]  /*7e50*/  FMUL R8, R212, UR18 ;  /* 0x00000012d4087c20 */ /* 0x020fe20008400000 */
[----:B------:R-:W-:Y:S01]  /*7e60*/  ISETP.GT.AND P2, PT, R10, 0x68, P0 ;  /* 0x000000680a00780c */ /* 0x000fe20000744270 */
[----:B------:R-:W-:Y:S02]  /*7e70*/  BSSY B1, `(.L_x_253) ;  /* 0x0000005000017945 */ /* 0x000fe40003800000 */
[----:B------:R-:W-:-:S05]  /*7e80*/  FFMA R75, R75, UR19, R8 ;  /* 0x000000134b4b7c23 */ /* 0x000fca0008000008 */
[----:B------:R0:W-:Y:S05]  /*7e90*/  @P4 STG.E desc[UR14][R136.64+0x220], R75 ;  /* 0x0002204b88004986 */ /* 0x0001ea000c10190e */
[----:B------:R-:W-:Y:S05]  /*7ea0*/  @!P2 BRA `(.L_x_254) ;  /* 0x000000000004a947 */ /* 0x000fea0003800000 */
[----:B------:R0:W5:Y:S02]  /*7eb0*/  LDG.E.LTC128B R212, desc[UR14][R198.64+0x200] ;  /* 0x0002000ec6d47981 */ /* 0x000164000c1e1920 */
.L_x_254:
[----:B------:R-:W-:Y:S05]  /*7ec0*/  BSYNC B1 ;  /* 0x0000000000017941 */ /* 0x000fea0003800000 */
.L_x_253:
[----:B0----5:R-:W-:Y:S01]  /*7ed0*/  FMUL R9, R212, UR18 ;  /* 0x00000012d4097c20 */ /* 0x021fe20008400000 */
[----:B------:R-:W-:Y:S01]  /*7ee0*/  ISETP.GT.AND P4, PT, R10, 0x69, P0 ;  /* 0x000000690a00780c */ /* 0x000fe20000784270 */
[----:B------:R-:W-:Y:S02]  /*7ef0*/  BSSY B1, `(.L_x_255) ;  /* 0x0000005000017945 */ /* 0x000fe40003800000 */
[----:B------:R-:W-:-:S05]  /*7f00*/  FFMA R9, R76, UR19, R9 ;  /* 0x000000134c097c23 */ /* 0x000fca0008000009 */
[----:B------:R0:W-:Y:S05]  /*7f10*/  @P2 STG.E desc[UR14][R134.64+0x200], R9 ;  /* 0x0002000986002986 */ /* 0x0001ea000c10190e */
[----:B------:R-:W-:Y:S05]  /*7f20*/  @!P4 BRA `(.L_x_256) ;  /* 0x000000000004c947 */ /* 0x000fea0003800000 */
[----:B------:R0:W5:Y:S02]  /*7f30*/  LDG.E.LTC128B R212, desc[UR14][R200.64+0x200] ;  /* 0x0002000ec8d47981 */ /* 0x000164000c1e1920 */
.L_x_256:
[----:B------:R-:W-:Y:S05]  /*7f40*/  BSYNC B1 ;  /* 0x0000000000017941 */ /* 0x000fea0003800000 */
.L_x_255:
[----:B-----5:R-:W-:Y:S01]  /*7f50*/  FMUL R8, R212, UR18 ;  /* 0x00000012d4087c20 */ /* 0x020fe20008400000 */
[----:B------:R-:W-:Y:S01]  /*7f60*/  ISETP.GT.AND P2, PT, R10, 0x68, P1 ;  /* 0x000000680a00780c */ /* 0x000fe20000f44270 */
[----:B------:R-:W-:Y:S02]  /*7f70*/  BSSY B1, `(.L_x_257) ;  /* 0x0000005000017945 */ /* 0x000fe40003800000 */
[----:B------:R-:W-:-:S05]  /*7f80*/  FFMA R77, R77, UR19, R8 ;  /* 0x000000134d4d7c23 */ /* 0x000fca0008000008 */
[----:B------:R0:W-:Y:S05]  /*7f90*/  @P4 STG.E desc[UR14][R140.64+0x200], R77 ;  /* 0x0002004d8c004986 */ /* 0x0001ea000c10190e */
[----:B------:R-:W-:Y:S05]  /*7fa0*/  @!P2 BRA `(.L_x_258) ;  /* 0x000000000004a947 */ /* 0x000fea0003800000 */
[----:B------:R0:W5:Y:S02]  /*7fb0*/  LDG.E.LTC128B R212, desc[UR14][R198.64+0x220] ;  /* 0x0002200ec6d47981 */ /* 0x000164000c1e1920 */
.L_x_258:
[----:B------:R-:W-:Y:S05]  /*7fc0*/  BSYNC B1 ;  /* 0x0000000000017941 */ /* 0x000fea0003800000 */
.L_x_257:
[----:B0----5:R-:W-:Y:S01]  /*7fd0*/  FMUL R9, R212, UR18 ;  /* 0x00000012d4097c20 */ /* 0x021fe20008400000 */
[----:B------:R-:W-:Y:S01]  /*7fe0*/  ISETP.GT.AND P4, PT, R10, 0x69, P1 ;  /* 0x000000690a00780c */ /* 0x000fe20000f84270 */
[----:B------:R-:W-:Y:S02]  /*7ff0*/  BSSY B1, `(.L_x_259) ;  /* 0x0000005000017945 */ /* 0x000fe40003800000 */
[----:B------:R-:W-:-:S05]  /*8000*/  FFMA R9, R78, UR19, R9 ;  /* 0x000000134e097c23 */ /* 0x000fca0008000009 */
[----:B------:R0:W-:Y:S05]  /*8010*/  @P2 STG.E desc[UR14][R134.64+0x220], R9 ;  /* 0x0002200986002986 */ /* 0x0001ea000c10190e */
[----:B------:R-:W-:Y:S05]  /*8020*/  @!P4 BRA `(.L_x_260) ;  /* 0x000000000004c947 */ /* 0x000fea0003800000 */
[----:B------:R0:W5:Y:S02]  /*8030*/  LDG.E.LTC128B R212, desc[UR14][R200.64+0x220] ;  /* 0x0002200ec8d47981 */ /* 0x000164000c1e1920 */
.L_x_260:
[----:B------:R-:W-:Y:S05]  /*8040*/  BSYNC B1 ;  /* 0x0000000000017941 */ /* 0x000fea0003800000 */
.L_x_259:
[----:B-----5:R-:W-:Y:S01]  /*8050*/  FMUL R8, R212, UR18 ;  /* 0x00000012d4087c20 */ /* 0x020fe20008400000 */
[----:B------:R-:W-:Y:S01]  /*8060*/  ISETP.GT.AND P2, PT, R10, 0x70, P0 ;  /* 0x000000700a00780c */ /* 0x000fe20000744270 */
[----:B------:R-:W-:Y:S02]  /*8070*/  BSSY B1, `(.L_x_261) ;  /* 0x0000005000017945 */ /* 0x000fe40003800000 */
[----:B------:R-:W-:-:S05]  /*8080*/  FFMA R79, R79, UR19, R8 ;  /* 0x000000134f4f7c23 */ /* 0x000fca0008000008 */
[----:B------:R0:W-:Y:S05]  /*8090*/  @P4 STG.E desc[UR14][R140.64+0x220], R79 ;  /* 0x0002204f8c004986 */ /* 0x0001ea000c10190e */
[----:B------:R-:W-:Y:S05]  /*80a0*/  @!P2 BRA `(.L_x_262) ;  /* 0x000000000004a947 */ /* 0x000fea0003800000 */
[----:B------:R0:W5:Y:S02]  /*80b0*/  LDG.E.LTC128B R212, desc[UR14][R202.64+0x200] ;  /* 0x0002000ecad47981 */ /* 0x000164000c1e1920 */
.L_x_262:
[----:B------:R-:W-:Y:S05]  /*80c0*/  BSYNC B1 ;  /* 0x0000000000017941 */ /* 0x000fea0003800000 */
.L_x_261:
[----:B0----5:R-:W-:Y:S01]  /*80d0*/  FMUL R9, R212, UR18 ;  /* 0x00000012d4097c20 */ /* 0x021fe20008400000 */
[----:B------:R-:W-:Y:S01]  /*80e0*/  ISETP.GT.AND P4, PT, R10, 0x71, P0 ;  /* 0x000000710a00780c */ /* 0x000fe20000784270 */
[----:B------:R-:W-:Y:S02]  /*80f0*/  BSSY B1, `(.L_x_263) ;  /* 0x0000005000017945 */ /* 0x000fe40003800000 */
[----:B------:R-:W-:-:S05]  /*8100*/  FFMA R9, R80, UR19, R9 ;  /* 0x0000001350097c23 */ /* 0x000fca0008000009 */
[----:B------:R0:W-:Y:S05]  /*8110*/  @P2 STG.E desc[UR14][R138.64+0x200], R9 ;  /* 0x000200098a002986 */ /* 0x0001ea000c10190e */
[----:B------:R-:W-:Y:S05]  /*8120*/  @!P4 BRA `(.L_x_264) ;  /* 0x000000000004c947 */ /* 0x000fea0003800000 */
[----:B------:R0:W5:Y:S02]  /*8130*/  LDG.E.LTC128B R212, desc[UR14][R204.64+0x200] ;  /* 0x0002000eccd47981 */ /* 0x000164000c1e1920 */
.L_x_264:
[----:B------:R-:W-:Y:S05]  /*8140*/  BSYNC B1 ;  /* 0x0000000000017941 */ /* 0x000fea0003800000 */
.L_x_263:
[----:B-----5:R-:W-:Y:S01]  /*8150*/  FMUL R8, R212, UR18 ;  /* 0x00000012d4087c20 */ /* 0x020fe20008400000 */
[----:B------:R-:W-:Y:S01]  /*8160*/  ISETP.GT.AND P2, PT, R10, 0x70, P1 ;  /* 0x000000700a00780c */ /* 0x000fe20000f44270 */
[----:B------:R-:W-:Y:S02]  /*8170*/  BSSY B1, `(.L_x_265) ;  /* 0x0000005000017945 */ /* 0x000fe40003800000 */
[----:B------:R-:W-:-:S05]  /*8180*/  FFMA R81, R81, UR19, R8 ;  /* 0x0000001351517c23 */ /* 0x000fca0008000008 */
[----:B------:R0:W-:Y:S05]  /*8190*/  @P4 STG.E desc[UR14][R144.64+0x200], R81 ;  /* 0x0002005190004986 */ /* 0x0001ea000c10190e */
[----:B------:R-:W-:Y:S05]  /*81a0*/  @!P2 BRA `(.L_x_266) ;  /* 0x000000000004a947 */ /* 0x000fea0003800000 */
[----:B------:R0:W5:Y:S02]  /*81b0*/  LDG.E.LTC128B R212, desc[UR14][R202.64+0x220] ;  /* 0x0002200ecad47981 */ /* 0x000164000c1e1920 */
.L_x_266:
[----:B------:R-:W-:Y:S05]  /*81c0*/  BSYNC B1 ;  /* 0x0000000000017941 */ /* 0x000fea0003800000 */
.L_x_265:
[----:B0----5:R-:W-:Y:S01]  /*81d0*/  FMUL R9, R212, UR18 ;  /* 0x00000012d4097c20 */ /* 0x021fe20008400000 */
[----:B------:R-:W-:Y:S01]  /*81e0*/  ISETP.GT.AND P4, PT, R10, 0x71, P1 ;  /* 0x000000710a00780c */ /* 0x000fe20000f84270 */
[----:B------:R-:W-:Y:S02]  /*81f0*/  BSSY B1, `(.L_x_267) ;  /* 0x0000005000017945 */ /* 0x000fe40003800000 */
[----:B------:R-:W-:-:S05]  /*8200*/  FFMA R9, R82, UR19, R9 ;  /* 0x0000001352097c23 */ /* 0x000fca0008000009 */
[----:B------:R0:W-:Y:S05]  /*8210*/  @P2 STG.E desc[UR14][R138.64+0x220], R9 ;  /* 0x000220098a002986 */ /* 0x0001ea000c10190e */
[----:B------:R-:W-:Y:S05]  /*8220*/  @!P4 BRA `(.L_x_268) ;  /* 0x000000000004c947 */ /* 0x000fea0003800000 */
[----:B------:R0:W5:Y:S02]  /*8230*/  LDG.E.LTC128B R212, desc[UR14][R204.64+0x220] ;  /* 0x0002200eccd47981 */ /* 0x000164000c1e1920 */
.L_x_268:
[----:B------:R-:W-:Y:S05]  /*8240*/  BSYNC B1 ;  /* 0x0000000000017941 */ /* 0x000fea0003800000 */
.L_x_267:
[----:B-----5:R-:W-:Y:S01]  /*8250*/  FMUL R8, R212, UR18 ;  /* 0x00000012d4087c20 */ /* 0x020fe20008400000 */
[----:B------:R-:W-:Y:S01]  /*8260*/  ISETP.GT.AND P2, PT, R10, 0x78, P0 ;  /* 0x000000780a00780c */ /* 0x000fe20000744270 */
[----:B------:R-:W-:Y:S02]  /*8270*/  BSSY B1, `(.L_x_269) ;  /* 0x0000005000017945 */ /* 0x000fe40003800000 */
[----:B------:R-:W-:-:S05]  /*8280*/  FFMA R83, R83, UR19, R8 ;  /* 0x0000001353537c23 */ /* 0x000fca0008000008 */
[----:B------:R0:W-:Y:S05]  /*8290*/  @P4 STG.E desc[UR14][R144.64+0x220], R83 ;  /* 0x0002205390004986 */ /* 0x0001ea000c10190e */
[----:B------:R-:W-:Y:S05]  /*82a0*/  @!P2 BRA `(.L_x_270) ;  /* 0x000000000004a947 */ /* 0x000fea0003800000 */
[----:B------:R0:W5:Y:S02]  /*82b0*/  LDG.E.LTC128B R212, desc[UR14][R16.64+0x200] ;  /* 0x0002000e10d47981 */ /* 0x000164000c1e1920 */
.L_x_270:
[----:B------:R-:W-:Y:S05]  /*82c0*/  BSYNC B1 ;  /* 0x0000000000017941 */ /* 0x000fea0003800000 */
.L_x_269:
[----:B0----5:R-:W-:Y:S01]  /*82d0*/  FMUL R9, R212, UR18 ;  /* 0x00000012d4097c20 */ /* 0x021fe20008400000 */
[----:B------:R-:W-:Y:S01]  /*82e0*/  ISETP.GT.AND P0, PT, R10, 0x79, P0 ;  /* 0x000000790a00780c */ /* 0x000fe20000704270 */
[----:B------:R-:W-:Y:S02]  /*82f0*/  BSSY B1, `(.L_x_271) ;  /* 0x0000005000017945 */ /* 0x000fe40003800000 */
[----:B------:R-:W-:-:S05]  /*8300*/  FFMA R9, R84, UR19, R9 ;  /* 0x0000001354097c23 */ /* 0x000fca0008000009 */
[----:B------:R0:W-:Y:S05]  /*8310*/  @P2 STG.E desc[UR14][R12.64+0x200], R9 ;  /* 0x000200090c002986 */ /* 0x0001ea000c10190e */
[----:B------:R-:W-:Y:S05]  /*8320*/  @!P0 BRA `(.L_x_272) ;  /* 0x0000000000048947 */ /* 0x000fea0003800000 */
[----:B------:R0:W5:Y:S02]  /*8330*/  LDG.E.LTC128B R212, desc[UR14][R142.64+0x200] ;  /* 0x0002000e8ed47981 */ /* 0x000164000c1e1920 */
.L_x_272:
[----:B------:R-:W-:Y:S05]  /*8340*/  BSYNC B1 ;  /* 0x0000000000017941 */ /* 0x000fea0003800000 */
.L_x_271:
[----:B-----5:R-:W-:Y:S01]  /*8350*/  FMUL R8, R212, UR18 ;  /* 0x00000012d4087c20 */ /* 0x020fe20008400000 */
[----:B------:R-:W-:Y:S01]  /*8360*/  ISETP.GT.AND P2, PT, R10, 0x78, P1 ;  /* 0x000000780a00780c */ /* 0x000fe20000f44270 */
[----:B------:R-:W-:Y:S02]  /*8370*/  BSSY B1, `(.L_x_273) ;  /* 0x0000005000017945 */ /* 0x000fe40003800000 */
[----:B------:R-:W-:-:S05]  /*8380*/  FFMA R85, R85, UR19, R8 ;  /* 0x0000001355557c23 */ /* 0x000fca0008000008 */
[----:B------:R0:W-:Y:S05]  /*8390*/  @P0 STG.E desc[UR14][R14.64+0x200], R85 ;  /* 0x000200550e000986 */ /* 0x0001ea000c10190e */
[----:B------:R-:W-:Y:S05]  /*83a0*/  @!P2 BRA `(.L_x_274) ;  /* 0x000000000004a947 */ /* 0x000fea0003800000 */
[----:B------:R0:W5:Y:S02]  /*83b0*/  LDG.E.LTC128B R212, desc[UR14][R16.64+0x220] ;  /* 0x0002200e10d47981 */ /* 0x000164000c1e1920 */
.L_x_274:
[----:B------:R-:W-:Y:S05]  /*83c0*/  BSYNC B1 ;  /* 0x0000000000017941 */ /* 0x000fea0003800000 */
.L_x_273:
[----:B0----5:R-:W-:Y:S01]  /*83d0*/  FMUL R9, R212, UR18 ;  /* 0x00000012d4097c20 */ /* 0x021fe20008400000 */
[----:B------:R-:W-:Y:S01]  /*83e0*/  ISETP.GT.AND P1, PT, R10, 0x79, P1 ;  /* 0x000000790a00780c */ /* 0x000fe20000f24270 */
[----:B------:R-:W-:Y:S02]  /*83f0*/  BSSY B1, `(.L_x_275) ;  /* 0x0000005000017945 */ /* 0x000fe40003800000 */
[----:B------:R-:W-:-:S05]  /*8400*/  FFMA R9, R86, UR19, R9 ;  /* 0x0000001356097c23 */ /* 0x000fca0008000009 */
[----:B------:R0:W-:Y:S05]  /*8410*/  @P2 STG.E desc[UR14][R12.64+0x220], R9 ;  /* 0x000220090c002986 */ /* 0x0001ea000c10190e */
[----:B------:R-:W-:Y:S05]  /*8420*/  @!P1 BRA `(.L_x_276) ;  /* 0x0000000000049947 */ /* 0x000fea0003800000 */
[----:B------:R0:W5:Y:S02]  /*8430*/  LDG.E.LTC128B R212, desc[UR14][R142.64+0x220] ;  /* 0x0002200e8ed47981 */ /* 0x000164000c1e1920 */
.L_x_276:
[----:B------:R-:W-:Y:S05]  /*8440*/  BSYNC B1 ;  /* 0x0000000000017941 */ /* 0x000fea0003800000 */
.L_x_275:
[----:B-----5:R-:W-:-:S04]  /*8450*/  FMUL R212, R212, UR18 ;  /* 0x00000012d4d47c20 */ /* 0x020fc80008400000 */
[----:B------:R-:W-:Y:S01]  /*8460*/  FFMA R87, R87, UR19, R212 ;  /* 0x0000001357577c23 */ /* 0x000fe200080000d4 */
[----:B------:R-:W-:Y:S06]  /*8470*/  @!P1 BRA `(.L_x_277) ;  /* 0x0000001c00309947 */ /* 0x000fec0003800000 */
[----:B------:R0:W-:Y:S01]  /*8480*/  STG.E desc[UR14][R14.64+0x220], R87 ;  /* 0x000220570e007986 */ /* 0x0001e2000c10190e */
[----:B------:R-:W-:Y:S05]  /*8490*/  BRA `(.L_x_277) ;  /* 0x0000001c00287947 */ /* 0x000fea0003800000 */
.L_x_26:
[----:B------:R-:W-:Y:S01]  /*84a0*/  ULDC.64 UR10, c[0x0][0x6c0] ;  /* 0x0001b000000a7ab9 */ /* 0x000fe20000000a00 */
[----:B------:R-:W-:Y:S01]  /*84b0*/  IMAD.U32 R15, RZ, RZ, UR8 ;  /* 0x00000008ff0f7e24 */ /* 0x000fe2000f8e00ff */
[----:B------:R-:W-:Y:S01]  /*84c0*/  LEA R12, P0, R20, UR10, 0x2 ;  /* 0x0000000a140c7c11 */ /* 0x000fe2000f8010ff */
[----:B------:R-:W-:Y:S01]  /*84d0*/  IMAD.U32 R17, RZ, RZ, UR8 ;  /* 0x00000008ff117e24 */ /* 0x000fe2000f8e00ff */
[----:B------:R-:W-:Y:S01]  /*84e0*/  ISETP.GT.AND P5, PT, R10, 0x1, P2 ;  /* 0x000000010a00780c */ /* 0x000fe200017a4270 */
[----:B------:R-:W-:Y:S01]  /*84f0*/  IMAD.U32 R8, RZ, RZ, UR9 ;  /* 0x00000009ff087e24 */ /* 0x000fe2000f8e00ff */
[----:B------:R-:W-:Y:S01]  /*8500*/  LEA.HI.X R13, R20, UR11, R155, 0x2, P0 ;  /* 0x0000000b140d7c11 */ /* 0x000fe200080f149b */
[----:B------:R-:W-:Y:S01]  /*8510*/  FMUL R89, R89, UR19 ;  /* 0x0000001359597c20 */ /* 0x000fe20008400000 */
[----:B------:R-:W-:Y:S01]  /*8520*/  LEA R14, P4, R15, R12, 0x2 ;  /* 0x0000000c0f0e7211 */ /* 0x000fe200078810ff */
[----:B------:R-:W-:Y:S01]  /*8530*/  IMAD.U32 R19, RZ, RZ, UR8 ;  /* 0x00000008ff137e24 */ /* 0x000fe2000f8e00ff */
[----:B------:R-:W-:Y:S01]  /*8540*/  ISETP.GT.AND P0, PT, R9, 0x8, PT ;  /* 0x000000080900780c */ /* 0x000fe20003f04270 */
[----:B------:R-:W-:Y:S01]  /*8550*/  UIMAD UR10, UR9, 0x1c, URZ ;  /* 0x0000001c090a78a4 */ /* 0x000fe2000f8e023f */
[----:B------:R-:W-:Y:S01]  /*8560*/  LEA.HI.X R15, R17, R13, R8, 0x2, P4 ;  /* 0x0000000d110f7211 */ /* 0x000fe200020f1408 */
[----:B------:R-:W-:Y:S01]  /*8570*/  FMUL R17, R88, UR19 ;  /* 0x0000001358117c20 */ /* 0x000fe20008400000 */
[----:B------:R-:W-:Y:S01]  /*8580*/  ISETP.GT.AND P4, PT, R10, RZ, P0 ;  /* 0x000000ff0a00720c */ /* 0x000fe20000784270 */
[----:B------:R-:W-:Y:S01]  /*8590*/  FMUL R21, R90, UR19 ;  /* 0x000000135a157c20 */ /* 0x000fe20008400000 */
[C---:B------:R-:W-:Y:S01]  /*85a0*/  ISETP.GT.AND P6, PT, R10.reuse, 0x1, P0 ;  /* 0x000000010a00780c */ /* 0x040fe200007c4270 */
[----:B------:R-:W-:Y:S01]  /*85b0*/  USHF.L.U32 UR11, UR8, 0x5, URZ ;  /* 0x00000005080b7899 */ /* 0x000fe2000800063f */
[----:B------:R0:W-:Y:S01]  /*85c0*/  @P1 STG.E desc[UR14][R12.64], R17 ;  /* 0x000000110c001986 */ /* 0x0001e2000c10190e */
[----:B------:R-:W-:Y:S01]  /*85d0*/  IMAD.WIDE.U32 R18, R19, 0x1c, R14 ;  /* 0x0000001c13127825 */ /* 0x000fe200078e000e */
[----:B------:R-:W-:-:S03]  /*85e0*/  ISETP.GT.AND P1, PT, R10, 0x9, P2 ;  /* 0x000000090a00780c */ /* 0x000fc60001724270 */
[----:B------:R-:W-:Y:S01]  /*85f0*/  FMUL R91, R91, UR19 ;  /* 0x000000135b5b7c20 */ /* 0x000fe20008400000 */
[----:B------:R1:W-:Y:S01]  /*8600*/  @P5 STG.E desc[UR14][R14.64], R89 ;  /* 0x000000590e005986 */ /* 0x0003e2000c10190e */
[----:B------:R-:W-:Y:S01]  /*8610*/  ISETP.GT.AND P5, PT, R10, 0x8, P2 ;  /* 0x000000080a00780c */ /* 0x000fe200017a4270 */
[----:B------:R-:W-:Y:S01]  /*8620*/  USHF.L.U64.HI UR8, UR8, 0x5, UR9 ;  /* 0x0000000508087899 */ /* 0x000fe20008010209 */
[----:B------:R-:W-:Y:S01]  /*8630*/  FMUL R23, R92, UR19 ;  /* 0x000000135c177c20 */ /* 0x000fe20008400000 */
[----:B------:R-:W-:Y:S01]  /*8640*/  VIADD R19, R19, UR10 ;  /* 0x0000000a13137c36 */ /* 0x000fe20008000000 */
[----:B------:R-:W-:Y:S01]  /*8650*/  @P4 STG.E desc[UR14][R12.64+0x20], R21 ;  /* 0x000020150c004986 */ /* 0x000fe2000c10190e */
[----:B------:R-:W-:Y:S01]  /*8660*/  IADD3 R16, P4, R14, UR11, RZ ;  /* 0x0000000b0e107c10 */ /* 0x000fe2000ff9e0ff */
[----:B------:R-:W-:Y:S01]  /*8670*/  FMUL R93, R93, UR19 ;  /* 0x000000135d5d7c20 */ /* 0x000fe20008400000 */
[----:B------:R-:W-:Y:S01]  /*8680*/  FMUL R95, R95, UR19 ;  /* 0x000000135f5f7c20 */ /* 0x000fe20008400000 */
[----:B------:R2:W-:Y:S01]  /*8690*/  @P6 STG.E desc[UR14][R14.64+0x20], R91 ;  /* 0x0000205b0e006986 */ /* 0x0005e2000c10190e */
[----:B------:R-:W-:Y:S01]  /*86a0*/  ISETP.GT.AND P6, PT, R10, 0x8, P0 ;  /* 0x000000080a00780c */ /* 0x000fe200007c4270 */
[----:B------:R-:W-:Y:S01]  /*86b0*/  FMUL R97, R97, UR19 ;  /* 0x0000001361617c20 */ /* 0x000fe20008400000 */
[----:B0-----:R-:W-:Y:S01]  /*86c0*/  IADD3.X R17, R15, UR8, RZ, P4, !PT ;  /* 0x000000080f117c10 */ /* 0x001fe2000a7fe4ff */
[----:B-1----:R-:W-:Y:S01]  /*86d0*/  FMUL R89, R94, UR19 ;  /* 0x000000135e597c20 */ /* 0x002fe20008400000 */
[----:B------:R-:W-:Y:S01]  /*86e0*/  @P5 STG.E desc[UR14][R18.64], R23 ;  /* 0x0000001712005986 */ /* 0x000fe2000c10190e */
[C---:B------:R-:W-:Y:S01]  /*86f0*/  ISETP.GT.AND P5, PT, R10.reuse, 0x9, P0 ;  /* 0x000000090a00780c */ /* 0x040fe200007a4270 */
[----:B------:R-:W-:Y:S01]  /*8700*/  FMUL R99, R99, UR19 ;  /* 0x0000001363637c20 */ /* 0x000fe20008400000 */
[----:B------:R-:W-:Y:S01]  /*8710*/  ISETP.GT.AND P4, PT, R10, 0x10, P2 ;  /* 0x000000100a00780c */ /* 0x000fe20001784270 */
[----:B------:R0:W-:Y:S01]  /*8720*/  @P1 STG.E desc[UR14][R16.64], R93 ;  /* 0x0000005d10001986 */ /* 0x0001e2000c10190e */
[----:B------:R-:W-:Y:S01]  /*8730*/  IADD3 R20, P1, R18, UR11, RZ ;  /* 0x0000000b12147c10 */ /* 0x000fe2000ff3e0ff */
[----:B------:R-:W-:Y:S01]  /*8740*/  FMUL R101, R101, UR19 ;  /* 0x0000001365657c20 */ /* 0x000fe20008400000 */
[----:B--2---:R-:W-:Y:S01]  /*8750*/  FMUL R91, R96, UR19 ;  /* 0x00000013605b7c20 */ /* 0x004fe20008400000 */
[----:B------:R-:W-:Y:S01]  /*8760*/  FMUL R103, R103, UR19 ;  /* 0x0000001367677c20 */ /* 0x000fe20008400000 */
[----:B------:R-:W-:Y:S01]  /*8770*/  IADD3.X R21, R19, UR8, RZ, P1, !PT ;  /* 0x0000000813157c10 */ /* 0x000fe20008ffe4ff */
[----:B------:R-:W-:Y:S01]  /*8780*/  @P6 STG.E desc[UR14][R18.64+0x20], R89 ;  /* 0x0000205912006986 */ /* 0x000fe2000c10190e */
[C---:B------:R-:W-:Y:S01]  /*8790*/  ISETP.GT.AND P1, PT, R10.reuse, 0x11, P2 ;  /* 0x000000110a00780c */ /* 0x040fe20001724270 */
[----:B------:R-:W-:Y:S01]  /*87a0*/  FMUL R105, R105, UR19 ;  /* 0x0000001369697c20 */ /* 0x000fe20008400000 */
[----:B------:R-:W-:Y:S01]  /*87b0*/  ISETP.GT.AND P6, PT, R10, 0x10, P0 ;  /* 0x000000100a00780c */ /* 0x000fe200007c4270 */
[----:B------:R1:W-:Y:S01]  /*87c0*/  @P5 STG.E desc[UR14][R16.64+0x20], R95 ;  /* 0x0000205f10005986 */ /* 0x0003e2000c10190e */
[----:B------:R-:W-:Y:S01]  /*87d0*/  IADD3 R22, P5, R16, UR11, RZ ;  /* 0x0000000b10167c10 */ /* 0x000fe2000ffbe0ff */
[----:B0-----:R-:W-:Y:S01]  /*87e0*/  FMUL R93, R98, UR19 ;  /* 0x00000013625d7c20 */ /* 0x001fe20008400000 */
[----:B------:R-:W-:Y:S01]  /*87f0*/  FMUL R107, R107, UR19 ;  /* 0x000000136b6b7c20 */ /* 0x000fe20008400000 */
[----:B------:R-:W-:Y:S01]  /*8800*/  @P4 STG.E desc[UR14][R20.64], R91 ;  /* 0x0000005b14004986 */ /* 0x000fe2000c10190e */
[----:B------:R-:W-:Y:S01]  /*8810*/  IADD3.X R23, R17, UR8, RZ, P5, !PT ;  /* 0x0000000811177c10 */ /* 0x000fe2000affe4ff */
[----:B------:R-:W-:Y:S01]  /*8820*/  FMUL R109, R109, UR19 ;  /* 0x000000136d6d7c20 */ /* 0x000fe20008400000 */
[C---:B------:R-:W-:Y:S01]  /*8830*/  ISETP.GT.AND P4, PT, R10.reuse, 0x11, P0 ;  /* 0x000000110a00780c */ /* 0x040fe20000784270 */
[----:B------:R-:W-:Y:S01]  /*8840*/  FMUL R111, R111, UR19 ;  /* 0x000000136f6f7c20 */ /* 0x000fe20008400000 */
[----:B------:R-:W-:Y:S01]  /*8850*/  ISETP.GT.AND P5, PT, R10, 0x18, P2 ;  /* 0x000000180a00780c */ /* 0x000fe200017a4270 */
[----:B------:R0:W-:Y:S01]  /*8860*/  @P1 STG.E desc[UR14][R22.64], R97 ;  /* 0x0000006116001986 */ /* 0x0001e2000c10190e */
[----:B------:R-:W-:Y:S01]  /*8870*/  IADD3 R88, P1, R20, UR11, RZ ;  /* 0x0000000b14587c10 */ /* 0x000fe2000ff3e0ff */
[----:B-1----:R-:W-:Y:S01]  /*8880*/  FMUL R95, R100, UR19 ;  /* 0x00000013645f7c20 */ /* 0x002fe20008400000 */
        /* <DEDUP_REMOVED lines=64> */
[----:B------:R-:W-:Y:S01]  /*8c90*/  ISETP.GT.AND P1, PT, R10, 0x31, P2 ;  /* 0x000000310a00780c */ /* 0x000fe20001724270 */
[----:B------:R-:W-:Y:S01]  /*8ca0*/  FMUL R25, R25, UR19 ;  /* 0x0000001319197c20 */ /* 0x000fe20008400000 */
[----:B------:R-:W-:Y:S01]  /*8cb0*/  IADD3 R102, P6, R98, UR11, RZ ;  /* 0x0000000b62667c10 */ /* 0x000fe2000ffde0ff */
[----:B------:R1:W-:Y:S01]  /*8cc0*/  @P5 STG.E desc[UR14][R98.64+0x20], R111 ;  /* 0x0000206f62005986 */ /* 0x0003e2000c10190e */
[----:B------:R-:W-:Y:S01]  /*8cd0*/  ISETP.GT.AND P5, PT, R10, 0x30, P0 ;  /* 0x000000300a00780c */ /* 0x000fe200007a4270 */
[----:B0-----:R-:W-:Y:S01]  /*8ce0*/  FMUL R109, R114, UR19 ;  /* 0x00000013726d7c20 */ /* 0x001fe20008400000 */
[----:B------:R-:W-:Y:S01]  /*8cf0*/  IADD3.X R103, R99, UR8, RZ, P6, !PT ;  /* 0x0000000863677c10 */ /* 0x000fe2000b7fe4ff */
[----:B------:R0:W-:Y:S01]  /*8d00*/  @P4 STG.E desc[UR14][R100.64], R107 ;  /* 0x0000006b64004986 */ /* 0x0001e2000c10190e */
[C---:B------:R-:W-:Y:S01]  /*8d10*/  ISETP.GT.AND P4, PT, R10.reuse, 0x31, P0 ;  /* 0x000000310a00780c */ /* 0x040fe20000784270 */
[----:B------:R-:W-:Y:S01]  /*8d20*/  FMUL R27, R27, UR19 ;  /* 0x000000131b1b7c20 */ /* 0x000fe20008400000 */
[----:B------:R-:W-:Y:S01]  /*8d30*/  ISETP.GT.AND P6, PT, R10, 0x38, P2 ;  /* 0x000000380a00780c */ /* 0x000fe200017c4270 */
[----:B------:R-:W-:Y:S01]  /*8d40*/  FMUL R29, R29, UR19 ;  /* 0x000000131d1d7c20 */ /* 0x000fe20008400000 */
[----:B------:R-:W-:Y:S01]  /*8d50*/  FMUL R31, R31, UR19 ;  /* 0x000000131f1f7c20 */ /* 0x000fe20008400000 */
        /* <DEDUP_REMOVED lines=8> */
[----:B------:R1:W-:Y:S01]  /*8de0*/  @P4 STG.E desc[UR14][R102.64+0x20], R115 ;  /* 0x0000207366004986 */ /* 0x0003e2000c10190e */
[----:B------:R-:W-:Y:S01]  /*8df0*/  IADD3 R106, P5, R102, UR11, RZ ;  /* 0x0000000b666a7c10 */ /* 0x000fe2000ffbe0ff */
[----:B------:R-:W-:Y:S01]  /*8e00*/  FMUL R37, R37, UR19 ;  /* 0x0000001325257c20 */ /* 0x000fe20008400000 */
[----:B------:R-:W-:Y:S01]  /*8e10*/  ISETP.GT.AND P4, PT, R10, 0x38, P0 ;  /* 0x000000380a00780c */ /* 0x000fe20000784270 */
[----:B------:R3:W-:Y:S01]  /*8e20*/  @P6 STG.E desc[UR14][R104.64], R111 ;  /* 0x0000006f68006986 */ /* 0x0007e2000c10190e */
[----:B0-----:R-:W-:Y:S01]  /*8e30*/  IADD3.X R107, R103, UR8, RZ, P5, !PT ;  /* 0x00000008676b7c10 */ /* 0x001fe2000affe4ff */
[----:B--2---:R-:W-:Y:S01]  /*8e40*/  FMUL R113, R118, UR19 ;  /* 0x0000001376717c20 */ /* 0x004fe20008400000 */
        /* <DEDUP_REMOVED lines=18> */
[----:B---3--:R-:W-:Y:S01]  /*8f70*/  IADD3.X R111, R107, UR8, RZ, P6, !PT ;  /* 0x000000086b6f7c10 */ /* 0x008fe2000b7fe4ff */
[----:B0-----:R-:W-:Y:S01]  /*8f80*/  FMUL R117, R122, UR19 ;  /* 0x000000137a757c20 */ /* 0x001fe20008400000 */
        /* <DEDUP_REMOVED lines=18> */
[----:B--2---:R-:W-:Y:S01]  /*90b0*/  IADD3.X R115, R111, UR8, RZ, P5, !PT ;  /* 0x000000086f737c10 */ /* 0x004fe2000affe4ff */
        /* <DEDUP_REMOVED lines=43> */
[----:B------:R-:W-:-:S03]  /*9370*/  ISETP.GT.AND P5, PT, R10, 0x60, P2 ;  /* 0x000000600a00780c */ /* 0x000fc600017a4270 */
[----:B------:R0:W-:Y:S01]  /*9380*/  @P1 STG.E desc[UR14][R122.64], R133 ;  /* 0x000000857a001986 */ /* 0x0001e2000c10190e */
[----:B------:R-:W-:Y:S01]  /*9390*/  IADD3 R124, P1, R120, UR11, RZ ;  /* 0x0000000b787c7c10 */ /* 0x000fe2000ff3e0ff */
[----:B-1----:R-:W-:Y:S02]  /*93a0*/  FMUL R131, R136, UR19 ;  /* 0x0000001388837c20 */ /* 0x002fe40008400000 */
[----:B------:R-:W-:Y:S01]  /*93b0*/  @P4 STG.E desc[UR14][R120.64+0x20], R129 ;  /* 0x0000208178004986 */ /* 0x000fe2000c10190e */
[----:B------:R-:W-:Y:S02]  /*93c0*/  IADD3.X R125, R121, UR8, RZ, P1, !PT ;  /* 0x00000008797d7c10 */ /* 0x000fe40008ffe4ff */
[----:B------:R-:W-:Y:S01]  /*93d0*/  ISETP.GT.AND P1, PT, R10, 0x61, P2 ;  /* 0x000000610a00780c */ /* 0x000fe20001724270 */
[----:B------:R1:W-:Y:S01]  /*93e0*/  @P6 STG.E desc[UR14][R122.64+0x20], R135 ;  /* 0x000020877a006986 */ /* 0x0003e2000c10190e */
[----:B------:R-:W-:Y:S02]  /*93f0*/  IADD3 R126, P6, R122, UR11, RZ ;  /* 0x0000000b7a7e7c10 */ /* 0x000fe4000ffde0ff */
[----:B------:R-:W-:Y:S01]  /*9400*/  ISETP.GT.AND P4, PT, R10, 0x60, P0 ;  /* 0x000000600a00780c */ /* 0x000fe20000784270 */
[----:B------:R2:W-:Y:S01]  /*9410*/  @P5 STG.E desc[UR14][R124.64], R131 ;  /* 0x000000837c005986 */ /* 0x0005e2000c10190e */
[----:B---3--:R-:W-:Y:S01]  /*9420*/  IADD3.X R127, R123, UR8, RZ, P6, !PT ;  /* 0x000000087b7f7c10 */ /* 0x008fe2000b7fe4ff */
[----:B0-----:R-:W-:Y:S01]  /*9430*/  FMUL R133, R138, UR19 ;  /* 0x000000138a857c20 */ /* 0x001fe20008400000 */
[----:B------:R-:W-:-:S02]  /*9440*/  ISETP.GT.AND P5, PT, R10, 0x61, P0 ;  /* 0x000000610a00780c */ /* 0x000fc400007a4270 */
        /* <DEDUP_REMOVED lines=10> */
[----:B------:R-:W-:Y:S01]  /*94f0*/  @P6 STG.E desc[UR14][R128.64], R135 ;  /* 0x0000008780006986 */ /* 0x000fe2000c10190e */
[----:B--2---:R-:W-:Y:S01]  /*9500*/  IADD3.X R131, R127, UR8, RZ, P5, !PT ;  /* 0x000000087f837c10 */ /* 0x004fe2000affe4ff */
        /* <DEDUP_REMOVED lines=8> */
[C---:B------:R-:W-:Y:S01]  /*9590*/  ISETP.GT.AND P4, PT, R10.reuse, 0x71, P2 ;  /* 0x000000710a00780c */ /* 0x040fe20001784270 */
[----:B------:R1:W-:Y:S01]  /*95a0*/  @P6 STG.E desc[UR14][R130.64+0x20], R143 ;  /* 0x0000208f82006986 */ /* 0x0003e2000c10190e */
[C---:B------:R-:W-:Y:S02]  /*95b0*/  ISETP.GT.AND P1, PT, R10.reuse, 0x70, P0 ;  /* 0x000000700a00780c */ /* 0x040fe40000724270 */
[----:B------:R-:W-:Y:S01]  /*95c0*/  ISETP.GT.AND P6, PT, R10, 0x71, P0 ;  /* 0x000000710a00780c */ /* 0x000fe200007c4270 */
[----:B------:R2:W-:Y:S01]  /*95d0*/  @P5 STG.E desc[UR14][R132.64], R139 ;  /* 0x0000008b84005986 */ /* 0x0005e2000c10190e */
[----:B------:R-:W-:Y:S01]  /*95e0*/  IADD3 R134, P5, R130, UR11, RZ ;  /* 0x0000000b82867c10 */ /* 0x000fe2000ffbe0ff */
[----:B0-----:R-:W-:-:S03]  /*95f0*/  FMUL R141, R146, UR19 ;  /* 0x00000013928d7c20 */ /* 0x001fc60008400000 */
[----:B------:R-:W-:Y:S02]  /*9600*/  IADD3.X R135, R131, UR8, RZ, P5, !PT ;  /* 0x0000000883877c10 */ /* 0x000fe4000affe4ff */
[----:B------:R-:W-:Y:S01]  /*9610*/  ISETP.GT.AND P5, PT, R10, 0x78, P2 ;  /* 0x000000780a00780c */ /* 0x000fe200017a4270 */
[----:B-1----:R-:W-:Y:S01]  /*9620*/  FMUL R143, R148, UR19 ;  /* 0x00000013948f7c20 */ /* 0x002fe20008400000 */
[C---:B------:R-:W-:Y:S01]  /*9630*/  ISETP.GT.AND P2, PT, R10.reuse, 0x79, P2 ;  /* 0x000000790a00780c */ /* 0x040fe20001744270 */
[----:B------:R-:W-:Y:S01]  /*9640*/  @P4 STG.E desc[UR14][R134.64], R145 ;  /* 0x0000009186004986 */ /* 0x000fe2000c10190e */
[C---:B------:R-:W-:Y:S02]  /*9650*/  ISETP.GT.AND P4, PT, R10.reuse, 0x78, P0 ;  /* 0x000000780a00780c */ /* 0x040fe40000784270 */
[----:B------:R-:W-:Y:S01]  /*9660*/  ISETP.GT.AND P0, PT, R10, 0x79, P0 ;  /* 0x000000790a00780c */ /* 0x000fe20000704270 */
[----:B------:R0:W-:Y:S01]  /*9670*/  @P1 STG.E desc[UR14][R132.64+0x20], R141 ;  /* 0x0000208d84001986 */ /* 0x0001e2000c10190e */
[----:B------:R-:W-:-:S03]  /*9680*/  IADD3 R138, P1, R132, UR11, RZ ;  /* 0x0000000b848a7c10 */ /* 0x000fc6000ff3e0ff */
[----:B------:R-:W-:Y:S01]  /*9690*/  @P6 STG.E desc[UR14][R134.64+0x20], R147 ;  /* 0x0000209386006986 */ /* 0x000fe2000c10190e */
[----:B--2---:R-:W-:Y:S02]  /*96a0*/  IADD3.X R139, R133, UR8, RZ, P1, !PT ;  /* 0x00000008858b7c10 */ /* 0x004fe40008ffe4ff */
[----:B------:R-:W-:Y:S02]  /*96b0*/  IADD3 R136, P6, R134, UR11, RZ ;  /* 0x0000000b86887c10 */ /* 0x000fe4000ffde0ff */
[----:B------:R-:W-:Y:S01]  /*96c0*/  ISETP.GT.AND P1, PT, R9, 0x80, PT ;  /* 0x000000800900780c */ /* 0x000fe20003f24270 */
[----:B------:R1:W-:Y:S01]  /*96d0*/  @P5 STG.E desc[UR14][R138.64], R143 ;  /* 0x0000008f8a005986 */ /* 0x0003e2000c10190e */
[----:B------:R-:W-:Y:S01]  /*96e0*/  IADD3.X R137, R135, UR8, RZ, P6, !PT ;  /* 0x0000000887897c10 */ /* 0x000fe2000b7fe4ff */
[----:B0-----:R-:W-:Y:S01]  /*96f0*/  FMUL R141, R150, UR19 ;  /* 0x00000013968d7c20 */ /* 0x001fe20008400000 */
[C---:B------:R-:W-:Y:S02]  /*9700*/  ISETP.GT.AND P5, PT, R10.reuse, RZ, P1 ;  /* 0x000000ff0a00720c */ /* 0x040fe40000fa4270 */
[----:B------:R-:W-:Y:S01]  /*9710*/  ISETP.GT.AND P6, PT, R10, 0x1, P1 ;  /* 0x000000010a00780c */ /* 0x000fe20000fc4270 */
[----:B------:R-:W-:Y:S01]  /*9720*/  @P2 STG.E desc[UR14][R136.64], R149 ;  /* 0x0000009588002986 */ /* 0x000fe2000c10190e */
[----:B------:R-:W-:Y:S01]  /*9730*/  ISETP.GT.AND P2, PT, R9, 0x88, PT ;  /* 0x000000880900780c */ /* 0x000fe20003f44270 */
[----:B------:R-:W-:-:S02]  /*9740*/  FMUL R9, R24, UR19 ;  /* 0x0000001318097c20 */ /* 0x000fc40008400000 */
[----:B------:R0:W-:Y:S01]  /*9750*/  @P4 STG.E desc[UR14][R138.64+0x20], R141 ;  /* 0x0000208d8a004986 */ /* 0x0001e2000c10190e */
[----:B------:R-:W-:Y:S01]  /*9760*/  ISETP.GT.AND P4, PT, R10, RZ, P2 ;  /* 0x000000ff0a00720c */ /* 0x000fe20001784270 */
[----:B-1----:R-:W-:Y:S02]  /*9770*/  FMUL R143, R26, UR19 ;  /* 0x000000131a8f7c20 */ /* 0x002fe40008400000 */
[----:B------:R-:W-:Y:S01]  /*9780*/  @P0 STG.E desc[UR14][R136.64+0x20], R151 ;  /* 0x0000209788000986 */ /* 0x000fe2000c10190e */
[----:B------:R-:W-:-:S03]  /*9790*/  ISETP.GT.AND P0, PT, R10, 0x1, P2 ;  /* 0x000000010a00780c */ /* 0x000fc60001704270 */
[----:B------:R1:W-:Y:S01]  /*97a0*/  @P5 STG.E desc[UR14][R12.64+0x200], R9 ;  /* 0x000200090c005986 */ /* 0x0003e2000c10190e */
[----:B------:R-:W-:-:S03]  /*97b0*/  ISETP.GT.AND P5, PT, R10, 0x9, P1 ;  /* 0x000000090a00780c */ /* 0x000fc60000fa4270 */
[----:B------:R-:W-:Y:S01]  /*97c0*/  @P6 STG.E desc[UR14][R14.64+0x200], R25 ;  /* 0x000200190e006986 */ /* 0x000fe2000c10190e */
[----:B------:R-:W-:Y:S01]  /*97d0*/  ISETP.GT.AND P6, PT, R10, 0x8, P1 ;  /* 0x000000080a00780c */ /* 0x000fe20000fc4270 */
[----:B0-----:R-:W-:Y:S02]  /*97e0*/  FMUL R141, R28, UR19 ;  /* 0x000000131c8d7c20 */ /* 0x001fe40008400000 */
[----:B------:R0:W-:Y:S01]  /*97f0*/  @P4 STG.E desc[UR14][R12.64+0x220], R143 ;  /* 0x0002208f0c004986 */ /* 0x0001e2000c10190e */
[----:B------:R-:W-:-:S03]  /*9800*/  ISETP.GT.AND P4, PT, R10, 0x8, P2 ;  /* 0x000000080a00780c */ /* 0x000fc60001784270 */
[----:B------:R2:W-:Y:S01]  /*9810*/  @P0 STG.E desc[UR14][R14.64+0x220], R27 ;  /* 0x0002201b0e000986 */ /* 0x0005e2000c10190e */
[----:B------:R-:W-:Y:S01]  /*9820*/  ISETP.GT.AND P0, PT, R10, 0x9, P2 ;  /* 0x000000090a00780c */ /* 0x000fe20001704270 */
[----:B-1----:R-:W-:-:S04]  /*9830*/  FMUL R9, R30, UR19 ;  /* 0x000000131e097c20 */ /* 0x002fc80008400000 */
[----:B------:R-:W-:Y:S01]  /*9840*/  @P6 STG.E desc[UR14][R18.64+0x200], R141 ;  /* 0x0002008d12006986 */ /* 0x000fe2000c10190e */
[----:B------:R-:W-:Y:S01]  /*9850*/  ISETP.GT.AND P6, PT, R10, 0x10, P1 ;  /* 0x000000100a00780c */ /* 0x000fe20000fc4270 */
[----:B0-----:R-:W-:Y:S02]  /*9860*/  FMUL R13, R32, UR19 ;  /* 0x00000013200d7c20 */ /* 0x001fe40008400000 */
[----:B------:R-:W-:Y:S01]  /*9870*/  @P5 STG.E desc[UR14][R16.64+0x200], R29 ;  /* 0x0002001d10005986 */ /* 0x000fe2000c10190e */
[----:B------:R-:W-:Y:S01]  /*9880*/  ISETP.GT.AND P5, PT, R10, 0x11, P1 ;  /* 0x000000110a00780c */ /* 0x000fe20000fa4270 */
[----:B--2---:R-:W-:Y:S02]  /*9890*/  FMUL R15, R34, UR19 ;  /* 0x00000013220f7c20 */ /* 0x004fe40008400000 */
[----:B------:R0:W-:Y:S01]  /*98a0*/  @P4 STG.E desc[UR14][R18.64+0x220], R9 ;  /* 0x0002200912004986 */ /* 0x0001e2000c10190e */
[----:B------:R-:W-:-:S03]  /*98b0*/  ISETP.GT.AND P4, PT, R10, 0x10, P2 ;  /* 0x000000100a00780c */ /* 0x000fc60001784270 */
        /* <DEDUP_REMOVED lines=9> */
[----:B------:R-:W-:Y:S01]  /*9950*/  @P0 STG.E desc[UR14][R22.64+0x220], R35 ;  /* 0x0002202316000986 */ /* 0x000fe2000c10190e */
[----:B------:R-:W-:Y:S01]  /*9960*/  ISETP.GT.AND P0, PT, R10, 0x19, P2 ;  /* 0x000000190a00780c */ /* 0x000fe20001704270 */
[----:B-1----:R-:W-:Y:S02]  /*9970*/  FMUL R13, R38, UR19 ;  /* 0x00000013260d7c20 */ /* 0x002fe40008400000 */
        /* <DEDUP_REMOVED lines=94> */
[----:B0-----:R-:W-:-:S04]  /*9f60*/  FMUL R15, R76, UR19 ;  /* 0x000000134c0f7c20 */ /* 0x001fc80008400000 */
[----:B------:R0:W-:Y:S01]  /*9f70*/  @P0 STG.E desc[UR14][R124.64+0x220], R13 ;  /* 0x0002200d7c000986 */ /* 0x0001e2000c10190e */
[----:B------:R-:W-:Y:S01]  /*9f80*/  ISETP.GT.AND P0, PT, R10, 0x68, P2 ;  /* 0x000000680a00780c */ /* 0x000fe20001704270 */
        /* <DEDUP_REMOVED lines=9> */
[----:B------:R-:W-:Y:S01]  /*a020*/  ISETP.GT.AND P0, PT, R10, 0x70, P2 ;  /* 0x000000700a00780c */ /* 0x000fe20001704270 */
[----:B-1----:R-:W-:-:S04]  /*a030*/  FMUL R15, R84, UR19 ;  /* 0x00000013540f7c20 */ /* 0x002fc80008400000 */
[----:B------:R-:W-:Y:S01]  /*a040*/  @P6 STG.E desc[UR14][R130.64+0x220], R79 ;  /* 0x0002204f82006986 */ /* 0x000fe2000c10190e */
[----:B------:R-:W-:-:S03]  /*a050*/  ISETP.GT.AND P6, PT, R10, 0x78, P2 ;  /* 0x000000780a00780c */ /* 0x000fc600017c4270 */
[----:B------:R1:W-:Y:S01]  /*a060*/  @P4 STG.E desc[UR14][R132.64+0x200], R13 ;  /* 0x0002000d84004986 */ /* 0x0003e2000c10190e */
[----:B------:R-:W-:Y:S01]  /*a070*/  ISETP.GT.AND P4, PT, R10, 0x71, P2 ;  /* 0x000000710a00780c */ /* 0x000fe20001784270 */
[----:B0-----:R-:W-:Y:S01]  /*a080*/  FMUL R9, R82, UR19 ;  /* 0x0000001352097c20 */ /* 0x001fe20008400000 */
[C---:B------:R-:W-:Y:S01]  /*a090*/  ISETP.GT.AND P2, PT, R10.reuse, 0x79, P2 ;  /* 0x000000790a00780c */ /* 0x040fe20001744270 */
[----:B------:R0:W-:Y:S01]  /*a0a0*/  @P5 STG.E desc[UR14][R134.64+0x200], R81 ;  /* 0x0002005186005986 */ /* 0x0001e2000c10190e */
[C---:B------:R-:W-:Y:S02]  /*a0b0*/  ISETP.GT.AND P5, PT, R10.reuse, 0x78, P1 ;  /* 0x000000780a00780c */ /* 0x040fe40000fa4270 */
[----:B------:R-:W-:Y:S01]  /*a0c0*/  ISETP.GT.AND P1, PT, R10, 0x79, P1 ;  /* 0x000000790a00780c */ /* 0x000fe20000f24270 */
[----:B------:R0:W-:Y:S01]  /*a0d0*/  @P0 STG.E desc[UR14][R132.64+0x220], R9 ;  /* 0x0002200984000986 */ /* 0x0001e2000c10190e */
[----:B-1----:R-:W-:-:S05]  /*a0e0*/  FMUL R13, R86, UR19 ;  /* 0x00000013560d7c20 */ /* 0x002fca0008400000 */
[----:B------:R0:W-:Y:S04]  /*a0f0*/  @P4 STG.E desc[UR14][R134.64+0x220], R83 ;  /* 0x0002205386004986 */ /* 0x0001e8000c10190e */
[----:B------:R0:W-:Y:S04]  /*a100*/  @P5 STG.E desc[UR14][R138.64+0x200], R15 ;  /* 0x0002000f8a005986 */ /* 0x0001e8000c10190e */
[----:B------:R0:W-:Y:S04]  /*a110*/  @P1 STG.E desc[UR14][R136.64+0x200], R85 ;  /* 0x0002005588001986 */ /* 0x0001e8000c10190e */
[----:B------:R0:W-:Y:S04]  /*a120*/  @P6 STG.E desc[UR14][R138.64+0x220], R13 ;  /* 0x0002200d8a006986 */ /* 0x0001e8000c10190e */
[----:B------:R0:W-:Y:S02]  /*a130*/  @P2 STG.E desc[UR14][R136.64+0x220], R87 ;  /* 0x0002205788002986 */ /* 0x0001e4000c10190e */
.L_x_277:
[----:B------:R-:W-:Y:S05]  /*a140*/  BSYNC B0 ;  /* 0x0000000000007941 */ /* 0x000fea0003800000 */
.L_x_25:
[----:B------:R-:W-:Y:S01]  /*a150*/  ULDC UR8, c[0x0][0xc] ;  /* 0x0000030000087ab9 */ /* 0x000fe20000000800 */
[----:B------:R-:W-:Y:S01]  /*a160*/  ULDC UR9, c[0x0][0x10] ;  /* 0x0000040000097ab9 */ /* 0x000fe20000000800 */
[----:B0-----:R-:W0:Y:S01]  /*a170*/  LDC R9, c[0x0][0x14] ;  /* 0x00000500ff097b82 */ /* 0x001e220000000800 */
[----:B------:R-:W-:Y:S01]  /*a180*/  UIMAD.WIDE.U32 UR8, UR8, UR9, URZ ;  /* 0x00000009080872a5 */ /* 0x000fe2000f8e003f */
[----:B------:R-:W-:Y:S02]  /*a190*/  IMAD.MOV.U32 R12, RZ, RZ, -0x1 ;  /* 0xffffffffff0c7424 */ /* 0x000fe400078e00ff */
[----:B------:R-:W-:-:S03]  /*a1a0*/  IMAD.MOV.U32 R8, RZ, RZ, -0x1 ;  /* 0xffffffffff087424 */ /* 0x000fc600078e00ff */
[----:B0-----:R-:W-:-:S04]  /*a1b0*/  IMAD.WIDE.U32 R2, R9, UR8, R2 ;  /* 0x0000000809027c25 */ /* 0x001fc8000f8e0002 */
[----:B------:R-:W-:Y:S01]  /*a1c0*/  IMAD R9, R9, UR9, RZ ;  /* 0x0000000909097c24 */ /* 0x000fe2000f8e02ff */
[----:B------:R-:W-:Y:S02]  /*a1d0*/  ULDC.64 UR8, c[0x0][0x750] ;  /* 0x0001d40000087ab9 */ /* 0x000fe40000000a00 */
[----:B------:R-:W-:Y:S01]  /*a1e0*/  ISETP.GE.U32.AND P0, PT, R2, UR8, PT ;  /* 0x0000000802007c0c */ /* 0x000fe2000bf06070 */
[--C-:B------:R-:W-:Y:S01]  /*a1f0*/  IMAD.IADD R3, R3, 0x1, R9.reuse ;  /* 0x0000000103037824 */ /* 0x100fe200078e0209 */
[----:B------:R-:W-:-:S04]  /*a200*/  PRMT R9, RZ, 0x7610, R9 ;  /* 0x00007610ff097816 */ /* 0x000fc80000000009 */
[----:B------:R-:W-:-:S13]  /*a210*/  ISETP.GE.U32.AND.EX P0, PT, R3, UR9, PT, P0 ;  /* 0x0000000903007c0c */ /* 0x000fda000bf06100 */
[----:B------:R-:W-:Y:S05]  /*a220*/  @P0 BRA `(.L_x_278) ;  /* 0x0000000400600947 */ /* 0x000fea0003800000 */
[----:B------:R-:W0:Y:S01]  /*a230*/  S2R R20, SR_CTAID.X ;  /* 0x0000000000147919 */ /* 0x000e220000002500 */
[----:B------:R-:W5:Y:S01]  /*a240*/  LDC.64 R14, c[0x0][0x728] ;  /* 0x0001ca00ff0e7b82 */ /* 0x000f620000000a00 */
[----:B------:R-:W-:Y:S01]  /*a250*/  ULDC UR8, c[0x0][0x150] ;  /* 0x0000540000087ab9 */ /* 0x000fe20000000800 */
[----:B------:R-:W-:Y:S01]  /*a260*/  IMAD.MOV.U32 R12, RZ, RZ, R2 ;  /* 0x000000ffff0c7224 */ /* 0x000fe200078e0002 */
[----:B------:R-:W0:Y:S01]  /*a270*/  S2R R22, SR_CTAID.Y ;  /* 0x0000000000167919 */ /* 0x000e220000002600 */
[----:B------:R-:W-:-:S04]  /*a280*/  IMAD.MOV.U32 R13, RZ, RZ, R3 ;  /* 0x000000ffff0d7224 */ /* 0x000fc800078e0003 */
[----:B------:R-:W1:Y:S08]  /*a290*/  LDC R23, c[0x0][0x144] ;  /* 0x00005100ff177b82 */ /* 0x000e700000000800 */
[----:B------:R-:W1:Y:S08]  /*a2a0*/  LDC R16, c[0x0][0x730] ;  /* 0x0001cc00ff107b82 */ /* 0x000e700000000800 */
[----:B------:R-:W1:Y:S01]  /*a2b0*/  LDC.64 R18, c[0x0][0x720] ;  /* 0x0001c800ff127b82 */ /* 0x000e620000000a00 */
[----:B-----5:R-:W-:-:S04]  /*a2c0*/  ISETP.NE.U32.AND P0, PT, R14, RZ, PT ;  /* 0x000000ff0e00720c */ /* 0x020fc80003f05070 */
[----:B------:R-:W-:Y:S02]  /*a2d0*/  ISETP.NE.AND.EX P0, PT, R15, RZ, PT, P0 ;  /* 0x000000ff0f00720c */ /* 0x000fe40003f05300 */
[----:B0-----:R-:W-:-:S05]  /*a2e0*/  I2FP.F32.U32 R8, R20 ;  /* 0x0000001400087245 */ /* 0x001fca0000201000 */
[----:B------:R-:W-:-:S04]  /*a2f0*/  FMUL R8, R8, UR8 ;  /* 0x0000000808087c20 */ /* 0x000fc80008400000 */
[----:B------:R0:W0:Y:S02]  /*a300*/  F2I.U32.TRUNC.NTZ R21, R8 ;  /* 0x0000000800157305 */ /* 0x000024000020f000 */
[----:B------:R-:W-:Y:S05]  /*a310*/  @!P0 BRA `(.L_x_279) ;  /* 0x0000000000288947 */ /* 0x000fea0003800000 */
[----:B------:R-:W5:Y:S02]  /*a320*/  LDC R9, c[0x0][0x734] ;  /* 0x0001cd00ff097b82 */ /* 0x000f640000000800 */
[----:B-----5:R-:W-:-:S05]  /*a330*/  IADD3 R13, P0, R2, R9, RZ ;  /* 0x00000009020d7210 */ /* 0x020fca0007f1e0ff */
[----:B------:R-:W-:-:S04]  /*a340*/  IMAD.X R17, RZ, RZ, R3, P0 ;  /* 0x000000ffff117224 */ /* 0x000fc800000e0603 */
[----:B0-----:R-:W-:-:S04]  /*a350*/  IMAD.WIDE.U32 R8, R17, R14, RZ ;  /* 0x0000000e11087225 */ /* 0x001fc800078e00ff */
[----:B------:R-:W-:-:S04]  /*a360*/  IMAD.WIDE.U32 R10, P0, R13, R15, R8 ;  /* 0x0000000f0d0a7225 */ /* 0x000fc80007800008 */
[----:B------:R-:W-:-:S04]  /*a370*/  IMAD.WIDE.U32 R8, R13, R14, RZ ;  /* 0x0000000e0d087225 */ /* 0x000fc800078e00ff */
[----:B------:R-:W-:Y:S01]  /*a380*/  IMAD.X R13, RZ, RZ, RZ, P0 ;  /* 0x000000ffff0d7224 */ /* 0x000fe200000e06ff */
[----:B------:R-:W-:Y:S01]  /*a390*/  IADD3 RZ, P0, R9, R10, RZ ;  /* 0x0000000a09ff7210 */ /* 0x000fe20007f1e0ff */
[----:B------:R-:W-:-:S04]  /*a3a0*/  IMAD.MOV.U32 R12, RZ, RZ, R11 ;  /* 0x000000ffff0c7224 */ /* 0x000fc800078e000b */
[----:B------:R-:W-:-:S08]  /*a3b0*/  IMAD.WIDE.U32.X R12, R17, R15, R12, P0 ;  /* 0x0000000f110c7225 */ /* 0x000fd000000e040c */
.L_x_279:
[----:B------:R-:W5:Y:S01]  /*a3c0*/  LDC.64 R30, c[0x0][0x740] ;  /* 0x0001d000ff1e7b82 */ /* 0x000f620000000a00 */
[-C--:B-1----:R-:W-:Y:S01]  /*a3d0*/  SHF.R.U64 R17, R12, R16.reuse, R13 ;  /* 0x000000100c117219 */ /* 0x082fe2000000120d */
[----:B0-----:R-:W-:Y:S01]  /*a3e0*/  IMAD.MOV R21, RZ, RZ, -R21 ;  /* 0x000000ffff157224 */ /* 0x001fe200078e0a15 */
[----:B------:R-:W-:Y:S01]  /*a3f0*/  SHF.R.U32.HI R8, RZ, R16, R13 ;  /* 0x00000010ff087219 */ /* 0x000fe2000001160d */
[----:B------:R-:W-:Y:S01]  /*a400*/  ULDC UR8, c[0x0][0x154] ;  /* 0x0000550000087ab9 */ /* 0x000fe20000000800 */
[----:B------:R-:W-:Y:S01]  /*a410*/  IADD3 R11, P0, RZ, -R17, RZ ;  /* 0x80000011ff0b7210 */ /* 0x000fe20007f1e0ff */
[----:B------:R-:W-:Y:S02]  /*a420*/  IMAD R26, R23, R21, R20 ;  /* 0x00000015171a7224 */ /* 0x000fe400078e0214 */
[----:B------:R-:W0:Y:S01]  /*a430*/  LDC R12, c[0x0][0x718] ;  /* 0x0001c600ff0c7b82 */ /* 0x000e220000000800 */
[----:B------:R-:W-:Y:S02]  /*a440*/  IMAD.MOV.U32 R13, RZ, RZ, 0x1 ;  /* 0x00000001ff0d7424 */ /* 0x000fe400078e00ff */
[----:B------:R-:W-:-:S04]  /*a450*/  IMAD.X R9, RZ, RZ, ~R8, P0 ;  /* 0x000000ffff097224 */ /* 0x000fc800000e0e08 */
[-C--:B------:R-:W-:Y:S01]  /*a460*/  IMAD R10, R9, R18.reuse, RZ ;  /* 0x00000012090a7224 */ /* 0x080fe200078e02ff */
[----:B------:R-:W1:Y:S01]  /*a470*/  LDC R24, c[0x0][0x708] ;  /* 0x0001c200ff187b82 */ /* 0x000e620000000800 */
[----:B------:R-:W-:-:S04]  /*a480*/  IMAD.WIDE.U32 R8, R11, R18, R2 ;  /* 0x000000120b087225 */ /* 0x000fc800078e0002 */
[----:B------:R-:W-:Y:S01]  /*a490*/  IMAD R11, R11, R19, R10 ;  /* 0x000000130b0b7224 */ /* 0x000fe200078e020a */
[----:B------:R-:W-:Y:S02]  /*a4a0*/  I2FP.F32.U32 R10, R22 ;  /* 0x00000016000a7245 */ /* 0x000fe40000201000 */
[----:B------:R-:W2:Y:S01]  /*a4b0*/  LDC R28, c[0x0][0x758] ;  /* 0x0001d600ff1c7b82 */ /* 0x000ea20000000800 */
[----:B------:R-:W-:Y:S01]  /*a4c0*/  IMAD.IADD R9, R9, 0x1, R11 ;  /* 0x0000000109097824 */ /* 0x000fe200078e020b */
[----:B-----5:R-:W-:Y:S01]  /*a4d0*/  ISETP.NE.U32.AND P0, PT, R30, RZ, PT ;  /* 0x000000ff1e00720c */ /* 0x020fe20003f05070 */
[----:B------:R-:W-:Y:S01]  /*a4e0*/  FMUL R10, R10, UR8 ;  /* 0x000000080a0a7c20 */ /* 0x000fe20008400000 */
[----:B------:R-:W-:Y:S02]  /*a4f0*/  IMAD.MOV.U32 R11, RZ, RZ, -0x1 ;  /* 0xffffffffff0b7424 */ /* 0x000fe400078e00ff */
[----:B------:R-:W-:Y:S01]  /*a500*/  ISETP.NE.AND.EX P0, PT, R31, RZ, PT, P0 ;  /* 0x000000ff1f00720c */ /* 0x000fe20003f05300 */
[----:B------:R1:W2:Y:S01]  /*a510*/  F2I.U32.TRUNC.NTZ R19, R10 ;  /* 0x0000000a00137305 */ /* 0x0002a2000020f000 */
[----:B------:R-:W3:Y:S01]  /*a520*/  LDC R21, c[0x0][0x148] ;  /* 0x00005200ff157b82 */ /* 0x000ee20000000800 */
[----:B0-----:R-:W-:-:S02]  /*a530*/  SHF.R.U64 R16, R8, R12, R9 ;  /* 0x0000000c08107219 */ /* 0x001fc40000001209 */
[----:B------:R-:W-:-:S05]  /*a540*/  SHF.R.U32.HI R9, RZ, R12, R9 ;  /* 0x0000000cff097219 */ /* 0x000fca0000011609 */
[----:B------:R-:W0:Y:S01]  /*a550*/  LDC R20, c[0x0][0x700] ;  /* 0x0001c000ff147b82 */ /* 0x000e220000000800 */
[-CC-:B-1----:R-:W-:Y:S02]  /*a560*/  SHF.R.U64 R14, R16, R24.reuse, R9.reuse ;  /* 0x00000018100e7219 */ /* 0x182fe40000001209 */
[----:B------:R-:W-:-:S05]  /*a570*/  SHF.R.U32.HI R9, RZ, R24, R9 ;  /* 0x00000018ff097219 */ /* 0x000fca0000011609 */
[----:B------:R-:W1:Y:S01]  /*a580*/  LDC R25, c[0x0][0x748] ;  /* 0x0001d200ff197b82 */ /* 0x000e620000000800 */
[-CC-:B--2---:R-:W-:Y:S02]  /*a590*/  SHF.R.U64 R18, R14, R28.reuse, R9.reuse ;  /* 0x0000001c0e127219 */ /* 0x184fe40000001209 */
[-C--:B------:R-:W-:Y:S02]  /*a5a0*/  SHF.L.U32 R11, R11, R28.reuse, RZ ;  /* 0x0000001c0b0b7219 */ /* 0x080fe400000006ff */
[-C--:B------:R-:W-:Y:S01]  /*a5b0*/  SHF.R.U32.HI R9, RZ, R28.reuse, R9 ;  /* 0x0000001cff097219 */ /* 0x080fe20000011609 */
[----:B------:R-:W-:Y:S01]  /*a5c0*/  IMAD.MOV.U32 R8, RZ, RZ, R18 ;  /* 0x000000ffff087224 */ /* 0x000fe200078e0012 */
[----:B------:R-:W-:Y:S01]  /*a5d0*/  SHF.L.U32 R28, R13, R28, RZ ;  /* 0x0000001c0d1c7219 */ /* 0x000fe200000006ff */
[----:B------:R-:W2:Y:S01]  /*a5e0*/  LDC R27, c[0x0][0x738] ;  /* 0x0001ce00ff1b7b82 */ /* 0x000ea20000000800 */
[----:B------:R-:W-:-:S07]  /*a5f0*/  LOP3.LUT R23, RZ, R11, RZ, 0x33, !PT ;  /* 0x0000000bff177212 */ /* 0x000fce00078e33ff */
[----:B------:R-:W0:Y:S01]  /*a600*/  LDC R29, c[0x0][0x710] ;  /* 0x0001c400ff1d7b82 */ /* 0x000e220000000800 */
[----:B------:R-:W-:Y:S05]  /*a610*/  @!P0 BRA `(.L_x_280) ;  /* 0x0000000000288947 */ /* 0x000fea0003800000 */
[----:B------:R-:W5:Y:S02]  /*a620*/  LDC R13, c[0x0][0x74c] ;  /* 0x0001d300ff0d7b82 */ /* 0x000f640000000800 */
[----:B-----5:R-:W-:-:S05]  /*a630*/  IADD3 R13, P0, R18, R13, RZ ;  /* 0x0000000d120d7210 */ /* 0x020fca0007f1e0ff */
        /* <DEDUP_REMOVED lines=8> */
.L_x_280:
[----:B-1----:R-:W-:Y:S01]  /*a6c0*/  SHF.R.U64 R8, R8, R25, R9 ;  /* 0x0000001908087219 */ /* 0x002fe20000001209 */
[----:B0-----:R-:W-:Y:S01]  /*a6d0*/  VIADD R13, R20, 0xffffffff ;  /* 0xffffffff140d7836 */ /* 0x001fe20000000000 */
[----:B------:R-:W-:Y:S01]  /*a6e0*/  LOP3.LUT R11, R14, R23, RZ, 0xc0, !PT ;  /* 0x000000170e0b7212 */ /* 0x000fe200078ec0ff */
[----:B------:R-:W-:Y:S02]  /*a6f0*/  IMAD.MOV R19, RZ, RZ, -R19 ;  /* 0x000000ffff137224 */ /* 0x000fe400078e0a13 */
[----:B------:R-:W-:Y:S01]  /*a700*/  IMAD.MOV R9, RZ, RZ, -R8 ;  /* 0x000000ffff097224 */ /* 0x000fe200078e0a08 */
[----:B------:R-:W-:Y:S01]  /*a710*/  LOP3.LUT R13, R16, R13, RZ, 0xc0, !PT ;  /* 0x0000000d100d7212 */ /* 0x000fe200078ec0ff */
[----:B------:R-:W-:Y:S02]  /*a720*/  IMAD R11, R28, R8, R11 ;  /* 0x000000081c0b7224 */ /* 0x000fe400078e020b */
[----:B---3--:R-:W-:Y:S02]  /*a730*/  @P3 IMAD R26, R21, R19, R22 ;  /* 0x00000013151a3224 */ /* 0x008fe400078e0216 */
[----:B--2---:R-:W-:-:S02]  /*a740*/  IMAD R8, R9, R27, R18 ;  /* 0x0000001b09087224 */ /* 0x004fc400078e0212 */
[----:B------:R-:W-:Y:S02]  /*a750*/  IMAD R11, R11, R29, R26 ;  /* 0x0000001d0b0b7224 */ /* 0x000fe400078e021a */
[----:B------:R-:W-:Y:S02]  /*a760*/  IMAD R8, R8, R20, R13 ;  /* 0x0000001408087224 */ /* 0x000fe400078e020d */
[----:B------:R-:W-:-:S03]  /*a770*/  IMAD.MOV.U32 R9, RZ, RZ, 0x1 ;  /* 0x00000001ff097424 */ /* 0x000fc600078e00ff */
[----:B------:R-:W-:Y:S02]  /*a780*/  SEL R12, R8, R11, !P3 ;  /* 0x0000000b080c7207 */ /* 0x000fe40005800000 */
[----:B------:R-:W-:Y:S01]  /*a790*/  SEL R11, R11, R8, !P3 ;  /* 0x000000080b0b7207 */ /* 0x000fe20005800000 */
[----:B------:R-:W-:-:S07]  /*a7a0*/  IMAD.MOV.U32 R8, RZ, RZ, R17 ;  /* 0x000000ffff087224 */ /* 0x000fce00078e0011 */
.L_x_278:
[----:B------:R-:W-:Y:S01]  /*a7b0*/  LOP3.LUT P0, RZ, R9, 0xff, RZ, 0xc0, !PT ;  /* 0x000000ff09ff7812 */ /* 0x000fe2000780c0ff */
[----:B------:R-:W-:-:S12]  /*a7c0*/  IMAD.MOV.U32 R9, RZ, RZ, R11 ;  /* 0x000000ffff097224 */ /* 0x000fd800078e000b */
[----:B------:R-:W-:Y:S05]  /*a7d0*/  @P0 BRA `(.L_x_281) ;  /* 0xffffff6800b00947 */ /* 0x000fea000383ffff */
[----:B------:R-:W-:Y:S05]  /*a7e0*/  EXIT ;  /* 0x000000000000794d */ /* 0x000fea0003800000 */
.L_x_7:
[----:B0-----:R-:W-:Y:S01]  /*a7f0*/  ULDC.64 UR4, c[0x0][0x750] ;  /* 0x0001d40000047ab9 */ /* 0x001fe20000000a00 */
        /* <DEDUP_REMOVED lines=25> */
.L_x_283:
[----:B------:R-:W0:Y:S01]  /*a990*/  LDC.64 R24, c[0x0][0x740] ;  /* 0x0001d000ff187b82 */ /* 0x000e220000000a00 */
[-CC-:B------:R-:W-:Y:S01]  /*a9a0*/  SHF.R.U64 R14, R8, R12.reuse, R9.reuse ;  /* 0x0000000c080e7219 */ /* 0x180fe20000001209 */
[----:B------:R-:W-:Y:S01]  /*a9b0*/  IMAD.MOV.U32 R26, RZ, RZ, 0x1 ;  /* 0x00000001ff1a7424 */ /* 0x000fe200078e00ff */
[----:B------:R-:W-:Y:S02]  /*a9c0*/  SHF.R.U32.HI R4, RZ, R12, R9 ;  /* 0x0000000cff047219 */ /* 0x000fe40000011609 */
[----:B------:R-:W-:-:S03]  /*a9d0*/  IADD3 R7, P0, RZ, -R14, RZ ;  /* 0x8000000eff077210 */ /* 0x000fc60007f1e0ff */
[----:B------:R-:W1:Y:S02]  /*a9e0*/  LDC R8, c[0x0][0x718] ;  /* 0x0001c600ff087b82 */ /* 0x000e640000000800 */
[----:B------:R-:W-:-:S04]  /*a9f0*/  IMAD.X R5, RZ, RZ, ~R4, P0 ;  /* 0x000000ffff057224 */ /* 0x000fc800000e0e04 */
[-C--:B------:R-:W-:Y:S02]  /*aa00*/  IMAD R6, R5, R20.reuse, RZ ;  /* 0x0000001405067224 */ /* 0x080fe400078e02ff */
[----:B------:R-:W2:Y:S01]  /*aa10*/  LDC R16, c[0x0][0x708] ;  /* 0x0001c200ff107b82 */ /* 0x000ea20000000800 */
[----:B------:R-:W-:-:S04]  /*aa20*/  IMAD.WIDE.U32 R4, R7, R20, R2 ;  /* 0x0000001407047225 */ /* 0x000fc800078e0002 */
[----:B------:R-:W-:Y:S02]  /*aa30*/  IMAD R7, R7, R21, R6 ;  /* 0x0000001507077224 */ /* 0x000fe400078e0206 */
[----:B------:R-:W-:Y:S01]  /*aa40*/  IMAD.MOV.U32 R6, RZ, RZ, -0x1 ;  /* 0xffffffffff067424 */ /* 0x000fe200078e00ff */
[----:B------:R-:W3:Y:S01]  /*aa50*/  LDC R23, c[0x0][0x758] ;  /* 0x0001d600ff177b82 */ /* 0x000ee20000000800 */
[----:B------:R-:W-:Y:S01]  /*aa60*/  IMAD.IADD R5, R5, 0x1, R7 ;  /* 0x0000000105057824 */ /* 0x000fe200078e0207 */
[----:B0-----:R-:W-:-:S04]  /*aa70*/  ISETP.NE.U32.AND P0, PT, R24, RZ, PT ;  /* 0x000000ff1800720c */ /* 0x001fc80003f05070 */
[----:B------:R-:W-:Y:S02]  /*aa80*/  ISETP.NE.AND.EX P0, PT, R25, RZ, PT, P0 ;  /* 0x000000ff1900720c */ /* 0x000fe40003f05300 */
[----:B------:R-:W0:Y:S01]  /*aa90*/  LDC R20, c[0x0][0x700] ;  /* 0x0001c000ff147b82 */ /* 0x000e220000000800 */
[-CC-:B-1----:R-:W-:Y:S02]  /*aaa0*/  SHF.R.U64 R12, R4, R8.reuse, R5.reuse ;  /* 0x00000008040c7219 */ /* 0x182fe40000001205 */
[----:B------:R-:W-:-:S05]  /*aab0*/  SHF.R.U32.HI R5, RZ, R8, R5 ;  /* 0x00000008ff057219 */ /* 0x000fca0000011605 */
[----:B------:R-:W1:Y:S01]  /*aac0*/  LDC R21, c[0x0][0x748] ;  /* 0x0001d200ff157b82 */ /* 0x000e620000000800 */
[-CC-:B--2---:R-:W-:Y:S02]  /*aad0*/  SHF.R.U64 R17, R12, R16.reuse, R5.reuse ;  /* 0x000000100c117219 */ /* 0x184fe40000001205 */
[----:B------:R-:W-:-:S05]  /*aae0*/  SHF.R.U32.HI R4, RZ, R16, R5 ;  /* 0x00000010ff047219 */ /* 0x000fca0000011605 */
[----:B------:R-:W2:Y:S01]  /*aaf0*/  LDC R22, c[0x0][0x738] ;  /* 0x0001ce00ff167b82 */ /* 0x000ea20000000800 */
[-CC-:B---3--:R-:W-:Y:S02]  /*ab00*/  SHF.R.U64 R16, R17, R23.reuse, R4.reuse ;  /* 0x0000001711107219 */ /* 0x188fe40000001204 */
[-C--:B------:R-:W-:Y:S02]  /*ab10*/  SHF.L.U32 R6, R6, R23.reuse, RZ ;  /* 0x0000001706067219 */ /* 0x080fe400000006ff */
[----:B------:R-:W-:Y:S01]  /*ab20*/  SHF.R.U32.HI R5, RZ, R23, R4 ;  /* 0x00000017ff057219 */ /* 0x000fe20000011604 */
[----:B------:R-:W-:Y:S01]  /*ab30*/  IMAD.MOV.U32 R4, RZ, RZ, R16 ;  /* 0x000000ffff047224 */ /* 0x000fe200078e0010 */
[----:B------:R-:W-:Y:S01]  /*ab40*/  LOP3.LUT R28, RZ, R6, RZ, 0x33, !PT ;  /* 0x00000006ff1c7212 */ /* 0x000fe200078e33ff */
[----:B------:R-:W3:Y:S01]  /*ab50*/  LDC R27, c[0x0][0x710] ;  /* 0x0001c400ff1b7b82 */ /* 0x000ee20000000800 */
[----:B------:R-:W-:Y:S05]  /*ab60*/  @!P0 BRA `(.L_x_284) ;  /* 0x0000000000288947 */ /* 0x000fea0003800000 */
        /* <DEDUP_REMOVED lines=10> */
.L_x_284:
[----:B-1----:R-:W-:Y:S01]  /*ac10*/  SHF.R.U64 R5, R4, R21, R5 ;  /* 0x0000001504057219 */ /* 0x002fe20000001205 */
[----:B0-----:R-:W-:Y:S01]  /*ac20*/  VIADD R9, R20, 0xffffffff ;  /* 0xffffffff14097836 */ /* 0x001fe20000000000 */
[----:B------:R-:W-:Y:S01]  /*ac30*/  SHF.L.U32 R6, R26, R23, RZ ;  /* 0x000000171a067219 */ /* 0x000fe200000006ff */
[----:B------:R-:W-:Y:S01]  /*ac40*/  @P3 IMAD R13, R19, R18, R10 ;  /* 0x00000012130d3224 */ /* 0x000fe200078e020a */
[----:B------:R-:W-:Y:S01]  /*ac50*/  LOP3.LUT R4, R17, R28, RZ, 0xc0, !PT ;  /* 0x0000001c11047212 */ /* 0x000fe200078ec0ff */
[----:B------:R-:W-:Y:S01]  /*ac60*/  IMAD.MOV R7, RZ, RZ, -R5 ;  /* 0x000000ffff077224 */ /* 0x000fe200078e0a05 */
[----:B------:R-:W-:-:S03]  /*ac70*/  LOP3.LUT R9, R12, R9, RZ, 0xc0, !PT ;  /* 0x000000090c097212 */ /* 0x000fc600078ec0ff */
[----:B------:R-:W-:Y:S02]  /*ac80*/  IMAD R6, R6, R5, R4 ;  /* 0x0000000506067224 */ /* 0x000fe400078e0204 */
[----:B--2---:R-:W-:Y:S02]  /*ac90*/  IMAD R4, R7, R22, R16 ;  /* 0x0000001607047224 */ /* 0x004fe400078e0210 */
[----:B---3--:R-:W-:Y:S02]  /*aca0*/  IMAD R5, R6, R27, R13 ;  /* 0x0000001b06057224 */ /* 0x008fe400078e020d */
[----:B------:R-:W-:Y:S02]  /*acb0*/  IMAD.MOV.U32 R6, RZ, RZ, 0x1 ;  /* 0x00000001ff067424 */ /* 0x000fe400078e00ff */
[----:B------:R-:W-:-:S03]  /*acc0*/  IMAD R8, R4, R20, R9 ;  /* 0x0000001404087224 */ /* 0x000fc600078e0209 */
[----:B------:R-:W-:Y:S02]  /*acd0*/  PRMT R4, R6, 0x7610, R4 ;  /* 0x0000761006047816 */ /* 0x000fe40000000004 */
[----:B------:R-:W-:Y:S02]  /*ace0*/  SEL R6, R8, R5, !P3 ;  /* 0x0000000508067207 */ /* 0x000fe40005800000 */
[----:B------:R-:W-:Y:S01]  /*acf0*/  SEL R5, R5, R8, !P3 ;  /* 0x0000000805057207 */ /* 0x000fe20005800000 */
[----:B------:R-:W-:-:S07]  /*ad00*/  IMAD.MOV.U32 R8, RZ, RZ, R14 ;  /* 0x000000ffff087224 */ /* 0x000fce00078e000e */
.L_x_282:
[----:B------:R-:W-:-:S08]  /*ad10*/  NOP ;  /* 0x0000000000007918 */ /* 0x000fd00000000000 */
[----:B------:R-:W0:-:S00]  /*ad20*/  USETMAXREG.DEALLOC.CTAPOOL 0x28 ;  /* 0x00000028000079c8 */ /* 0x000e0000080e0500 */
[----:B------:R-:W-:-:S13]  /*ad30*/  ISETP.NE.AND P0, PT, RZ, UR7, PT ;  /* 0x00000007ff007c0c */ /* 0x000fda000bf05270 */
[----:B------:R-:W-:Y:S05]  /*ad40*/  @P0 EXIT ;  /* 0x000000000000094d */ /* 0x000fea0003800000 */
[----:B0-----:R-:W-:Y:S01]  /*ad50*/  LOP3.LUT P0, RZ, R4, 0xff, RZ, 0xc0, !PT ;  /* 0x000000ff04ff7812 */ /* 0x001fe2000780c0ff */
[----:B------:R-:W-:Y:S02]  /*ad60*/  IMAD.MOV.U32 R10, RZ, RZ, 0x1 ;  /* 0x00000001ff0a7424 */ /* 0x000fe400078e00ff */
[----:B------:R-:W-:-:S10]  /*ad70*/  IMAD.MOV.U32 R11, RZ, RZ, RZ ;  /* 0x000000ffff0b7224 */ /* 0x000fd400078e00ff */
[----:B------:R-:W-:Y:S05]  /*ad80*/  @!P0 BRA `(.L_x_285) ;  /* 0x0000000c007c8947 */ /* 0x000fea0003800000 */
[----:B------:R-:W0:Y:S01]  /*ad90*/  S2UR UR29, SR_CgaCtaId ;  /* 0x00000000001d79c3 */ /* 0x000e220000008800 */
[----:B------:R-:W-:Y:S01]  /*ada0*/  ULDC UR5, c[0x0][0x28c] ;  /* 0x0000a30000057ab9 */ /* 0x000fe20000000800 */
[----:B------:R-:W-:Y:S01]  /*adb0*/  ULDC UR13, c[0x0][0x758] ;  /* 0x0001d600000d7ab9 */ /* 0x000fe20000000800 */
[----:B------:R-:W-:Y:S01]  /*adc0*/  UMOV UR8, 0xffffffff ;  /* 0xffffffff00087882 */ /* 0x000fe20000000000 */
[----:B------:R-:W-:Y:S01]  /*add0*/  UIADD3 UR9, UR5, 0x3f, URZ ;  /* 0x0000003f05097890 */ /* 0x000fe2000fffe03f */
[----:B------:R-:W-:Y:S01]  /*ade0*/  BSSY B0, `(.L_x_285) ;  /* 0x00000d9000007945 */ /* 0x000fe20003800000 */
[----:B------:R-:W-:Y:S01]  /*adf0*/  UMOV UR10, 0x1 ;  /* 0x00000001000a7882 */ /* 0x000fe20000000000 */
[----:B------:R-:W-:Y:S01]  /*ae00*/  USHF.L.U32 UR31, UR8, UR13, URZ ;  /* 0x0000000d081f7299 */ /* 0x000fe2000800063f */
[----:B------:R-:W-:Y:S01]  /*ae10*/  IMAD.MOV.U32 R12, RZ, RZ, 0x1 ;  /* 0x00000001ff0c7424 */ /* 0x000fe200078e00ff */
[----:B------:R-:W-:Y:S01]  /*ae20*/  USHF.L.U32 UR13, UR10, UR13, URZ ;  /* 0x0000000d0a0d7299 */ /* 0x000fe2000800063f */
[----:B------:R-:W-:Y:S01]  /*ae30*/  IMAD.MOV.U32 R10, RZ, RZ, 0x1 ;  /* 0x00000001ff0a7424 */ /* 0x000fe200078e00ff */
[----:B------:R-:W-:Y:S01]  /*ae40*/  USHF.R.S32.HI UR10, URZ, 0x1f, UR9 ;  /* 0x0000001f3f0a7899 */ /* 0x000fe20008011409 */
[----:B------:R-:W-:Y:S01]  /*ae50*/  IMAD.MOV.U32 R11, RZ, RZ, RZ ;  /* 0x000000ffff0b7224 */ /* 0x000fe200078e00ff */
[----:B------:R-:W-:Y:S01]  /*ae60*/  ULDC UR4, c[0x0][0xc] ;  /* 0x0000030000047ab9 */ /* 0x000fe20000000800 */
[----:B------:R-:W-:Y:S01]  /*ae70*/  ULDC UR5, c[0x0][0x10] ;  /* 0x0000040000057ab9 */ /* 0x000fe20000000800 */
[----:B------:R-:W-:-:S02]  /*ae80*/  ULEA.HI UR10, UR10, UR9, URZ, 0x6 ;  /* 0x000000090a0a7291 */ /* 0x000fc4000f8f303f */
[----:B------:R-:W-:Y:S01]  /*ae90*/  UIMAD.WIDE.U32 UR4, UR4, UR5, URZ ;  /* 0x00000005040472a5 */ /* 0x000fe2000f8e003f */
[----:B------:R-:W-:Y:S01]  /*aea0*/  ULDC UR8, c[0x0][0x14] ;  /* 0x0000050000087ab9 */ /* 0x000fe20000000800 */
[----:B------:R-:W-:Y:S02]  /*aeb0*/  USHF.R.S32.HI UR30, URZ, 0x6, UR10 ;  /* 0x000000063f1e7899 */ /* 0x000fe4000801140a */
[----:B------:R-:W-:Y:S02]  /*aec0*/  UIMAD.WIDE.U32 UR34, UR4, UR8, URZ ;  /* 0x00000008042272a5 */ /* 0x000fe4000f8e003f */
[----:B0-----:R-:W-:Y:S02]  /*aed0*/  USHF.L.U32 UR21, UR29, 0x6, URZ ;  /* 0x000000061d157899 */ /* 0x001fe4000800063f */
[----:B------:R-:W-:Y:S02]  /*aee0*/  USHF.L.U32 UR29, UR29, 0xc, URZ ;  /* 0x0000000c1d1d7899 */ /* 0x000fe4000800063f */
[----:B------:R-:W-:Y:S01]  /*aef0*/  UIMAD UR32, UR5, UR8, URZ ;  /* 0x00000008052072a4 */ /* 0x000fe2000f8e023f */
[----:B------:R-:W-:Y:S01]  /*af00*/  ULDC UR7, c[0x0][0x700] ;  /* 0x0001c00000077ab9 */ /* 0x000fe20000000800 */
[----:B------:R-:W-:-:S02]  /*af10*/  ULOP3.LUT UR33, UR6, 0x2, URZ, 0xfc, !UPT ;  /* 0x0000000206217892 */ /* 0x000fc4000f8efc3f */
[----:B------:R-:W-:Y:S02]  /*af20*/  UIADD3 UR7, UR7, -0x1, URZ ;  /* 0xffffffff07077890 */ /* 0x000fe4000fffe03f */
[----:B------:R-:W-:Y:S02]  /*af30*/  ULOP3.LUT UR21, UR21, 0x40, URZ, 0xc0, !UPT ;  /* 0x0000004015157892 */ /* 0x000fe4000f8ec03f */
[----:B------:R-:W-:Y:S02]  /*af40*/  ULOP3.LUT UR29, UR29, 0x1000, URZ, 0xc0, !UPT ;  /* 0x000010001d1d7892 */ /* 0x000fe4000f8ec03f */
[----:B------:R-:W-:Y:S02]  /*af50*/  ULOP3.LUT UR31, URZ, UR31, URZ, 0x33, !UPT ;  /* 0x0000001f3f1f7292 */ /* 0x000fe4000f8e333f */
[----:B------:R-:W-:Y:S02]  /*af60*/  UIADD3 UR32, UR35, UR32, URZ ;  /* 0x0000002023207290 */ /* 0x000fe4000fffe03f */
[----:B------:R-:W-:Y:S01]  /*af70*/  UIADD3 UR41, UR30, 0x1, URZ ;  /* 0x000000011e297890 */ /* 0x000fe2000fffe03f */
[----:B------:R-:W-:-:S11]  /*af80*/  ULDC.64 UR36, c[0x0][0x198] ;  /* 0x0000660000247ab9 */ /* 0x000fd60000000a00 */
.L_x_296:
[----:B------:R-:W-:-:S03]  /*af90*/  UMOV UR4, 0xffffffff ;  /* 0xffffffff00047882 */ /* 0x000fc60000000000 */
[----:B------:R-:W-:Y:S05]  /*afa0*/  BRA.DIV UR4, `(.L_x_286) ;  /* 0x0000001204187947 */ /* 0x000fea000b800000 */
[----:B------:R-:W-:-:S13]  /*afb0*/  ELECT P0, URZ, PT ;  /* 0x00000000003f782f */ /* 0x000fda0003800000 */
.L_x_309:
[----:B------:R-:W0:Y:S01]  /*afc0*/  LDC R4, c[0x0][0x28c] ;  /* 0x0000a300ff047b82 */ /* 0x000e220000000800 */
[----:B------:R-:W-:Y:S01]  /*afd0*/  BSSY B1, `(.L_x_287) ;  /* 0x0000047000017945 */ /* 0x000fe20003800000 */
[----:B0-----:R-:W-:-:S13]  /*afe0*/  ISETP.LT.OR P0, PT, R4, 0x1, !P0 ;  /* 0x000000010400780c */ /* 0x001fda0004701670 */
[----:B------:R-:W-:Y:S05]  /*aff0*/  @P0 BRA `(.L_x_288) ;  /* 0x0000000400100947 */ /* 0x000fea0003800000 */
[----:B------:R-:W-:Y:S01]  /*b000*/  IMAD.SHL.U32 R9, R5, 0x100, RZ ;  /* 0x0000010005097824 */ /* 0x000fe200078e00ff */
[----:B------:R-:W-:Y:S02]  /*b010*/  LEA R13, R6, UR21, 0x7 ;  /* 0x00000015060d7c11 */ /* 0x000fe4000f8e38ff */
[----:B------:R-:W-:Y:S01]  /*b020*/  CS2R R16, SRZ ;  /* 0x0000000000107805 */ /* 0x000fe2000001ff00 */
[----:B------:R-:W-:Y:S02]  /*b030*/  IMAD.U32 R18, RZ, RZ, UR41 ;  /* 0x00000029ff127e24 */ /* 0x000fe4000f8e00ff */
[----:B------:R-:W-:Y:S02]  /*b040*/  IMAD.MOV.U32 R4, RZ, RZ, R10 ;  /* 0x000000ffff047224 */ /* 0x000fe400078e000a */
[----:B------:R-:W-:Y:S02]  /*b050*/  IMAD.MOV.U32 R5, RZ, RZ, R11 ;  /* 0x000000ffff057224 */ /* 0x000fe400078e000b */
[----:B------:R-:W-:-:S07]  /*b060*/  IMAD.MOV.U32 R19, RZ, RZ, RZ ;  /* 0x000000ffff137224 */ /* 0x000fce00078e00ff */
.L_x_291:
[----:B------:R-:W0:Y:S01]  /*b070*/  S2R R7, SR_CgaCtaId ;  /* 0x0000000000077919 */ /* 0x000e220000008800 */
[----:B------:R-:W-:Y:S02]  /*b080*/  MOV R6, 0x400 ;  /* 0x0000040000067802 */ /* 0x000fe40000000f00 */
[----:B------:R-:W-:Y:S02]  /*b090*/  LOP3.LUT P1, RZ, R0, 0x7f, RZ, 0xc0, !PT ;  /* 0x0000007f00ff7812 */ /* 0x000fe4000782c0ff */
[----:B0-----:R-:W-:Y:S02]  /*b0a0*/  LEA R14, R7, R6, 0x18 ;  /* 0x00000006070e7211 */ /* 0x001fe400078ec0ff */
[----:B------:R-:W-:-:S09]  /*b0b0*/  SHF.L.U32 R6, R4, 0x1f, RZ ;  /* 0x0000001f04067819 */ /* 0x000fd200000006ff */
[----:B------:R-:W0:Y:S01]  /*b0c0*/  @!P1 LDC R7, c[0x0][0x640] ;  /* 0x00019000ff079b82 */ /* 0x000e220000000800 */
[----:B------:R-:W-:-:S04]  /*b0d0*/  IMAD R15, R5, 0x8, R14 ;  /* 0x00000008050f7824 */ /* 0x000fc800078e020e */
[----:B------:R-:W1:Y:S02]  /*b0e0*/  SYNCS.PHASECHK.TRANS64.TRYWAIT P0, [R15+URZ+0x30], R6 ;  /* 0x000030060f0075a7 */ /* 0x000e64000800017f */
[----:B-1----:R-:W-:Y:S05]  /*b0f0*/  @!P0 BRA `(.L_x_289) ;  /* 0x0000000c00e48947 */ /* 0x002fea0003800000 */
.L_x_310:
[----:B------:R-:W-:Y:S01]  /*b100*/  UPRMT UR4, UR33, 0x9910, URZ ;  /* 0x0000991021047896 */ /* 0x000fe2000800003f */
[----:B0-----:R0:W-:Y:S03]  /*b110*/  @!P1 SYNCS.ARRIVE.TRANS64 RZ, [R15+URZ], R7 ;  /* 0x000000070fff99a7 */ /* 0x0011e6000800003f */
[----:B------:R-:W-:-:S06]  /*b120*/  UISETP.NE.AND UP0, UPT, UR4, 0x2, UPT ;  /* 0x000000020400788c */ /* 0x000fcc000bf05270 */
[----:B------:R-:W-:-:S13]  /*b130*/  PLOP3.LUT P0, PT, PT, PT, UP0, 0x80, 0x0 ;  /* 0x000000000000781c */ /* 0x000fda0003f0f008 */
[----:B0-----:R-:W-:Y:S05]  /*b140*/  @P0 BRA `(.L_x_290) ;  /* 0x0000000000040947 */ /* 0x001fea0003800000 */
[----:B------:R-:W-:Y:S01]  /*b150*/  BPT.TRAP 0x1 ;  /* 0x000000040000795c */ /* 0x000fe20000300000 */
.L_x_290:
[C---:B------:R-:W-:Y:S01]  /*b160*/  R2UR UR8, R5.reuse ;  /* 0x00000000050872ca */ /* 0x040fe200000e0000 */
[C-C-:B-1----:R-:W-:Y:S01]  /*b170*/  IMAD R6, R5.reuse, 0x4000, R14.reuse ;  /* 0x0000400005067824 */ /* 0x142fe200078e020e */
[----:B------:R-:W-:Y:S01]  /*b180*/  R2UR UR9, R14 ;  /* 0x000000000e0972ca */ /* 0x000fe200000e0000 */
[----:B------:R-:W-:Y:S01]  /*b190*/  IMAD R14, R5, 0x800, R14 ;  /* 0x00000800050e7824 */ /* 0x000fe200078e020e */
[----:B------:R-:W-:Y:S01]  /*b1a0*/  R2UR UR25, R15 ;  /* 0x000000000f1972ca */ /* 0x000fe200000e0000 */
[----:B------:R-:W-:Y:S01]  /*b1b0*/  VIADD R18, R18, 0xffffffff ;  /* 0xffffffff12127836 */ /* 0x000fe20000000000 */
[----:B------:R-:W-:Y:S01]  /*b1c0*/  R2UR UR24, R6 ;  /* 0x00000000061872ca */ /* 0x000fe200000e0000 */
[----:B------:R-:W-:Y:S01]  /*b1d0*/  UIADD3 UR14, UP0, UR36, 0xf0, URZ ;  /* 0x000000f0240e7890 */ /* 0x000fe2000ff1e03f */
[----:B------:R-:W-:Y:S01]  /*b1e0*/  R2UR UR16, R14 ;  /* 0x000000000e1072ca */ /* 0x000fe200000e0000 */
[----:B------:R-:W-:Y:S01]  /*b1f0*/  UIADD3 UR22, UP1, UR36, 0x1f0, URZ ;  /* 0x000001f024167890 */ /* 0x000fe2000ff3e03f */
[----:B------:R-:W-:Y:S01]  /*b200*/  R2UR UR28, R8 ;  /* 0x00000000081c72ca */ /* 0x000fe200000e0000 */
[----:B------:R-:W-:Y:S01]  /*b210*/  UIADD3 UR38, UP2, UR36, 0x2f0, URZ ;  /* 0x000002f024267890 */ /* 0x000fe2000ff5e03f */
[----:B------:R-:W-:Y:S01]  /*b220*/  R2UR UR27, R9 ;  /* 0x00000000091b72ca */ /* 0x000fe200000e0000 */
[----:B------:R-:W-:Y:S01]  /*b230*/  ULEA UR8, UR8, UR29, 0xd ;  /* 0x0000001d08087291 */ /* 0x000fe2000f8e683f */
[----:B------:R-:W-:Y:S01]  /*b240*/  R2UR UR26, R17 ;  /* 0x00000000111a72ca */ /* 0x000fe200000e0000 */
[----:B------:R-:W-:Y:S01]  /*b250*/  UIADD3.X UR15, URZ, UR37, URZ, UP0, !UPT ;  /* 0x000000253f0f7290 */ /* 0x000fe200087fe43f */
[----:B------:R-:W-:Y:S01]  /*b260*/  R2UR UR19, R19 ;  /* 0x00000000131372ca */ /* 0x000fe200000e0000 */
[----:B------:R-:W-:Y:S01]  /*b270*/  ULEA UR8, UR8, UR9, 0x1 ;  /* 0x0000000908087291 */ /* 0x000fe2000f8e083f */
[----:B------:R-:W-:Y:S01]  /*b280*/  R2UR UR10, R16 ;  /* 0x00000000100a72ca */ /* 0x000fe200000e0000 */
[----:B------:R-:W-:Y:S01]  /*b290*/  UIADD3 UR24, UR24, 0x180, URZ ;  /* 0x0000018018187890 */ /* 0x000fe2000fffe03f */
[----:B------:R-:W-:Y:S01]  /*b2a0*/  R2UR UR11, R13 ;  /* 0x000000000d0b72ca */ /* 0x000fe200000e0000 */
[----:B------:R-:W-:Y:S01]  /*b2b0*/  UIADD3.X UR23, URZ, UR37, URZ, UP1, !UPT ;  /* 0x000000253f177290 */ /* 0x000fe20008ffe43f */
[----:B------:R-:W-:Y:S01]  /*b2c0*/  ISETP.GT.AND P1, PT, R18, 0x1, PT ;  /* 0x000000011200780c */ /* 0x000fe20003f24270 */
[----:B------:R-:W-:Y:S01]  /*b2d0*/  UIADD3 UR16, UR16, 0x30180, URZ ;  /* 0x0003018010107890 */ /* 0x000fe2000fffe03f */
[----:B------:R-:W-:Y:S01]  /*b2e0*/  VIADD R5, R5, 0x1 ;  /* 0x0000000105057836 */ /* 0x000fe20000000000 */
[----:B------:R-:W-:Y:S01]  /*b2f0*/  UIADD3.X UR39, URZ, UR37, URZ, UP2, !UPT ;  /* 0x000000253f277290 */ /* 0x000fe200097fe43f */
[----:B------:R-:W-:Y:S01]  /*b300*/  VIADD R19, R19, 0x1 ;  /* 0x0000000113137836 */ /* 0x000fe20000000000 */
[----:B------:R-:W-:Y:S01]  /*b310*/  UIADD3 UR8, UR8, 0x18180, URZ ;  /* 0x0001818008087890 */ /* 0x000fe2000fffe03f */
[----:B------:R-:W-:Y:S01]  /*b320*/  VIADD R17, R17, 0x20 ;  /* 0x0000002011117836 */ /* 0x000fe20000000000 */
[C---:B------:R-:W-:Y:S01]  /*b330*/  ISETP.NE.AND P0, PT, R5.reuse, 0x6, PT ;  /* 0x000000060500780c */ /* 0x040fe20003f05270 */
[----:B------:R-:W-:Y:S01]  /*b340*/  UMOV UR4, 0x0 ;  /* 0x0000000000047882 */ /* 0x000fe20000000000 */
[----:B------:R-:W-:Y:S01]  /*b350*/  UMOV UR5, 0x10000000 ;  /* 0x1000000000057882 */ /* 0x000fe20000000000 */
[----:B------:R-:W-:Y:S01]  /*b360*/  UMOV UR17, UR25 ;  /* 0x0000001900117c82 */ /* 0x000fe20008000000 */
[----:B------:R-:W-:Y:S01]  /*b370*/  UMOV UR20, UR28 ;  /* 0x0000001c00147c82 */ /* 0x000fe20008000000 */
[----:B------:R-:W-:Y:S01]  /*b380*/  UMOV UR18, UR27 ;  /* 0x0000001b00127c82 */ /* 0x000fe20008000000 */
[----:B------:R0:W-:Y:S01]  /*b390*/  UTMALDG.3D [UR24], [UR14], desc[UR4] ;  /* 0x000004180e0075b4 */ /* 0x0001e20008011000 */
[----:B------:R-:W-:Y:S01]  /*b3a0*/  UMOV UR40, 0x30000 ;  /* 0x0003000000287882 */ /* 0x000fe20000000000 */
[----:B------:R-:W-:Y:S01]  /*b3b0*/  UMOV UR9, UR25 ;  /* 0x0000001900097c82 */ /* 0x000fe20008000000 */
[----:B------:R-:W-:Y:S01]  /*b3c0*/  UMOV UR12, UR28 ;  /* 0x0000001c000c7c82 */ /* 0x000fe20008000000 */
[----:B------:R-:W-:Y:S01]  /*b3d0*/  SEL R7, RZ, 0x1, P0 ;  /* 0x00000001ff077807 */ /* 0x000fe20000000000 */
[----:B------:R-:W-:Y:S01]  /*b3e0*/  VIADD R16, R16, 0x40 ;  /* 0x0000004010107836 */ /* 0x000fe20000000000 */
[----:B------:R-:W-:Y:S01]  /*b3f0*/  SEL R5, R5, RZ, P0 ;  /* 0x000000ff05057207 */ /* 0x000fe20000000000 */
[----:B------:R0:W-:Y:S01]  /*b400*/  UTMALDG.3D [UR16], [UR22], desc[UR4] ;  /* 0x00000410160075b4 */ /* 0x0001e20008011000 */
[----:B------:R-:W-:Y:S01]  /*b410*/  LOP3.LUT R4, R4, R7, RZ, 0x3c, !PT ;  /* 0x0000000704047212 */ /* 0x000fe200078e3cff */
[----:B------:R0:W-:Y:S02]  /*b420*/  UTMALDG.3D.MULTICAST [UR8], [UR38], UR40, desc[UR4] ;  /* 0x00000408260073b4 */ /* 0x0001e40008011828 */
[----:B0-----:R-:W-:Y:S05]  /*b430*/  @P1 BRA `(.L_x_291) ;  /* 0xfffffffc000c1947 */ /* 0x001fea000383ffff */
.L_x_288:
[----:B------:R-:W-:Y:S05]  /*b440*/  BSYNC B1 ;  /* 0x0000000000017941 */ /* 0x000fea0003800000 */
.L_x_287:
[----:B------:R-:W-:Y:S01]  /*b450*/  LOP3.LUT P1, RZ, R12, 0xff, RZ, 0xc0, !PT ;  /* 0x000000ff0cff7812 */ /* 0x000fe2000782c0ff */
[----:B------:R-:W-:Y:S01]  /*b460*/  VIADD R6, R11, UR30 ;  /* 0x0000001e0b067c36 */ /* 0x000fe20008000000 */
[----:B------:R-:W-:Y:S01]  /*b470*/  ULDC.64 UR4, c[0x0][0x750] ;  /* 0x0001d40000047ab9 */ /* 0x000fe20000000a00 */
[----:B------:R-:W-:Y:S01]  /*b480*/  IMAD.U32 R8, RZ, RZ, UR30 ;  /* 0x0000001eff087e24 */ /* 0x000fe2000f8e00ff */
[----:B------:R-:W-:Y:S01]  /*b490*/  UISETP.GE.U32.AND UP0, UPT, UR30, 0x6, UPT ;  /* 0x000000061e00788c */ /* 0x000fe2000bf06070 */
[----:B------:R-:W-:Y:S01]  /*b4a0*/  BSSY B1, `(.L_x_292) ;  /* 0x000006a000017945 */ /* 0x000fe20003800000 */
[----:B------:R-:W-:Y:S02]  /*b4b0*/  ISETP.GT.U32.AND P0, PT, R6, 0x5, PT ;  /* 0x000000050600780c */ /* 0x000fe40003f04070 */
[----:B------:R-:W-:Y:S02]  /*b4c0*/  PRMT R12, RZ, 0x7610, R12 ;  /* 0x00007610ff0c7816 */ /* 0x000fe4000000000c */
[----:B------:R-:W-:Y:S01]  /*b4d0*/  ISETP.LT.U32.AND P0, PT, R8, 0x6, P0 ;  /* 0x000000060800780c */ /* 0x000fe20000701070 */
[----:B------:R-:W-:Y:S01]  /*b4e0*/  IMAD.MOV.U32 R8, RZ, RZ, -0x1 ;  /* 0xffffffffff087424 */ /* 0x000fe200078e00ff */
[----:B------:R-:W-:Y:S01]  /*b4f0*/  PLOP3.LUT P2, PT, PT, PT, UP0, 0x80, 0x0 ;  /* 0x000000000000781c */ /* 0x000fe20003f4f008 */
[----:B------:R-:W0:Y:S01]  /*b500*/  @P1 S2R R5, SR_CgaCtaId ;  /* 0x0000000000051919 */ /* 0x000e220000008800 */
[----:B------:R-:W-:-:S04]  /*b510*/  @P1 MOV R4, 0x400 ;  /* 0x0000040000041802 */ /* 0x000fc80000000f00 */
[----:B0-----:R-:W-:Y:S01]  /*b520*/  @P1 LEA R7, R5, R4, 0x18 ;  /* 0x0000000405071211 */ /* 0x001fe200078ec0ff */
[----:B------:R-:W-:-:S03]  /*b530*/  IMAD.WIDE.U32 R4, R6, -0x55555555, RZ ;  /* 0xaaaaaaab06047825 */ /* 0x000fc600078e00ff */
[----:B------:R0:W-:Y:S01]  /*b540*/  @P1 SYNCS.ARRIVE.TRANS64.A1T0 RZ, [R7+URZ+0x78], RZ ;  /* 0x000078ff07ff19a7 */ /* 0x0001e2000810003f */
[----:B------:R-:W-:Y:S02]  /*b550*/  IADD3 R2, P1, R2, UR34, RZ ;  /* 0x0000002202027c10 */ /* 0x000fe4000ff3e0ff */
[----:B------:R-:W-:Y:S02]  /*b560*/  PRMT R4, RZ, 0x7610, R4 ;  /* 0x00007610ff047816 */ /* 0x000fe40000000004 */
[----:B------:R-:W-:Y:S02]  /*b570*/  IADD3.X R3, R3, UR32, RZ, P1, !PT ;  /* 0x0000002003037c10 */ /* 0x000fe40008ffe4ff */
[----:B0-----:R-:W-:Y:S02]  /*b580*/  SHF.R.U32.HI R7, RZ, 0x2, R5 ;  /* 0x00000002ff077819 */ /* 0x001fe40000011605 */
[----:B------:R-:W-:Y:S02]  /*b590*/  SEL R5, RZ, 0x1, !P0 ;  /* 0x00000001ff057807 */ /* 0x000fe40004000000 */
[----:B------:R-:W-:Y:S01]  /*b5a0*/  ISETP.GE.U32.AND P0, PT, R2, UR4, PT ;  /* 0x0000000402007c0c */ /* 0x000fe2000bf06070 */
[----:B------:R-:W-:Y:S01]  /*b5b0*/  IMAD R11, R7, -0x6, R6 ;  /* 0xfffffffa070b7824 */ /* 0x000fe200078e0206 */
[----:B------:R-:W-:Y:S01]  /*b5c0*/  LOP3.LUT R10, R10, R5, RZ, 0x3c, !PT ;  /* 0x000000050a0a7212 */ /* 0x000fe200078e3cff */
[----:B------:R-:W-:Y:S01]  /*b5d0*/  IMAD.MOV.U32 R5, RZ, RZ, -0x1 ;  /* 0xffffffffff057424 */ /* 0x000fe200078e00ff */
[----:B------:R-:W-:Y:S01]  /*b5e0*/  ISETP.GE.U32.AND.EX P0, PT, R3, UR5, PT, P0 ;  /* 0x0000000503007c0c */ /* 0x000fe2000bf06100 */
[----:B------:R-:W-:Y:S01]  /*b5f0*/  IMAD.MOV.U32 R6, RZ, RZ, -0x1 ;  /* 0xffffffffff067424 */ /* 0x000fe200078e00ff */
[----:B------:R-:W-:-:S11]  /*b600*/  @P2 LOP3.LUT R10, R10, 0x1, R7, 0x78, !PT ;  /* 0x000000010a0a2812 */ /* 0x000fd600078e7807 */
[----:B------:R-:W-:Y:S05]  /*b610*/  @P0 BRA `(.L_x_293) ;  /* 0x0000000400480947 */ /* 0x000fea0003800000 */
[----:B------:R-:W-:Y:S01]  /*b620*/  ULDC.64 UR4, c[0x0][0x728] ;  /* 0x0001ca0000047ab9 */ /* 0x000fe20000000a00 */
[----:B------:R-:W0:Y:S01]  /*b630*/  S2R R14, SR_CTAID.X ;  /* 0x00000000000e7919 */ /* 0x000e220000002500 */
[----:B------:R-:W-:Y:S01]  /*b640*/  ISETP.NE.U32.AND P0, PT, RZ, UR4, PT ;  /* 0x00000004ff007c0c */ /* 0x000fe2000bf05070 */
[----:B------:R-:W-:Y:S01]  /*b650*/  ULDC UR9, c[0x0][0x730] ;  /* 0x0001cc0000097ab9 */ /* 0x000fe20000000800 */
[----:B------:R-:W-:Y:S01]  /*b660*/  IMAD.MOV.U32 R4, RZ, RZ, R2 ;  /* 0x000000ffff047224 */ /* 0x000fe200078e0002 */
[----:B------:R-:W1:Y:S01]  /*b670*/  S2R R13, SR_CTAID.Y ;  /* 0x00000000000d7919 */ /* 0x000e620000002600 */
[----:B------:R-:W-:Y:S01]  /*b680*/  ISETP.NE.AND.EX P0, PT, RZ, UR5, PT, P0 ;  /* 0x00000005ff007c0c */ /* 0x000fe2000bf05300 */
[----:B------:R-:W-:-:S12]  /*b690*/  IMAD.MOV.U32 R5, RZ, RZ, R3 ;  /* 0x000000ffff057224 */ /* 0x000fd800078e0003 */
[----:B------:R-:W-:Y:S05]  /*b6a0*/  @!P0 BRA `(.L_x_294) ;  /* 0x0000000000288947 */ /* 0x000fea0003800000 */
[----:B------:R-:W-:Y:S02]  /*b6b0*/  ULDC UR8, c[0x0][0x734] ;  /* 0x0001cd0000087ab9 */ /* 0x000fe40000000800 */
[----:B------:R-:W-:-:S05]  /*b6c0*/  IADD3 R9, P0, R2, UR8, RZ ;  /* 0x0000000802097c10 */ /* 0x000fca000ff1e0ff */
[----:B------:R-:W-:-:S04]  /*b6d0*/  IMAD.X R15, RZ, RZ, R3, P0 ;  /* 0x000000ffff0f7224 */ /* 0x000fc800000e0603 */
[----:B------:R-:W-:-:S04]  /*b6e0*/  IMAD.WIDE.U32 R6, R15, UR4, RZ ;  /* 0x000000040f067c25 */ /* 0x000fc8000f8e00ff */
[----:B------:R-:W-:-:S04]  /*b6f0*/  IMAD.WIDE.U32 R6, P0, R9, UR5, R6 ;  /* 0x0000000509067c25 */ /* 0x000fc8000f800006 */
[----:B------:R-:W-:-:S04]  /*b700*/  IMAD.WIDE.U32 R8, R9, UR4, RZ ;  /* 0x0000000409087c25 */ /* 0x000fc8000f8e00ff */
[----:B------:R-:W-:Y:S01]  /*b710*/  IMAD.X R5, RZ, RZ, RZ, P0 ;  /* 0x000000ffff057224 */ /* 0x000fe200000e06ff */
[----:B------:R-:W-:Y:S01]  /*b720*/  IADD3 RZ, P0, R9, R6, RZ ;  /* 0x0000000609ff7210 */ /* 0x000fe20007f1e0ff */
[----:B------:R-:W-:-:S04]  /*b730*/  IMAD.MOV.U32 R4, RZ, RZ, R7 ;  /* 0x000000ffff047224 */ /* 0x000fc800078e0007 */
[----:B------:R-:W-:-:S08]  /*b740*/  IMAD.WIDE.U32.X R4, R15, UR5, R4, P0 ;  /* 0x000000050f047c25 */ /* 0x000fd000080e0404 */
.L_x_294:
[--C-:B------:R-:W-:Y:S01]  /*b750*/  SHF.R.U64 R8, R4, UR9, R5.reuse ;  /* 0x0000000904087c19 */ /* 0x100fe20008001205 */
[----:B------:R-:W-:Y:S01]  /*b760*/  ULDC.64 UR4, c[0x0][0x720] ;  /* 0x0001c80000047ab9 */ /* 0x000fe20000000a00 */
[----:B------:R-:W-:Y:S01]  /*b770*/  SHF.R.U32.HI R4, RZ, UR9, R5 ;  /* 0x00000009ff047c19 */ /* 0x000fe20008011605 */
[----:B------:R-:W2:Y:S01]  /*b780*/  LDC R19, c[0x0][0x144] ;  /* 0x00005100ff137b82 */ /* 0x000ea20000000800 */
[----:B------:R-:W-:Y:S01]  /*b790*/  IADD3 R7, P0, RZ, -R8, RZ ;  /* 0x80000008ff077210 */ /* 0x000fe20007f1e0ff */
[----:B------:R-:W-:Y:S01]  /*b7a0*/  ULDC.64 UR10, c[0x0][0x740] ;  /* 0x0001d000000a7ab9 */ /* 0x000fe20000000a00 */
[----:B0-----:R-:W-:Y:S01]  /*b7b0*/  I2FP.F32.U32 R9, R14 ;  /* 0x0000000e00097245 */ /* 0x001fe20000201000 */
[----:B------:R-:W-:Y:S02]  /*b7c0*/  ULDC UR8, c[0x0][0x708] ;  /* 0x0001c20000087ab9 */ /* 0x000fe40000000800 */
[----:B------:R-:W-:Y:S01]  /*b7d0*/  IMAD.X R4, RZ, RZ, ~R4, P0 ;  /* 0x000000ffff047224 */ /* 0x000fe200000e0e04 */
[----:B------:R-:W-:Y:S01]  /*b7e0*/  ISETP.NE.U32.AND P0, PT, RZ, UR10, PT ;  /* 0x0000000aff007c0c */ /* 0x000fe2000bf05070 */
[----:B------:R-:W0:Y:S02]  /*b7f0*/  LDC R16, c[0x0][0x148] ;  /* 0x00005200ff107b82 */ /* 0x000e240000000800 */
[----:B------:R-:W-:Y:S01]  /*b800*/  IMAD R6, R4, UR4, RZ ;  /* 0x0000000404067c24 */ /* 0x000fe2000f8e02ff */
[----:B------:R-:W-:Y:S01]  /*b810*/  ISETP.NE.AND.EX P0, PT, RZ, UR11, PT, P0 ;  /* 0x0000000bff007c0c */ /* 0x000fe2000bf05300 */
[----:B------:R-:W-:Y:S01]  /*b820*/  IMAD.WIDE.U32 R4, R7, UR4, R2 ;  /* 0x0000000407047c25 */ /* 0x000fe2000f8e0002 */
[----:B------:R-:W-:-:S03]  /*b830*/  ULDC UR4, c[0x0][0x150] ;  /* 0x0000540000047ab9 */ /* 0x000fc60000000800 */
[----:B------:R-:W-:Y:S02]  /*b840*/  IMAD R7, R7, UR5, R6 ;  /* 0x0000000507077c24 */ /* 0x000fe4000f8e0206 */
[----:B------:R-:W-:Y:S01]  /*b850*/  FMUL R6, R9, UR4 ;  /* 0x0000000409067c20 */ /* 0x000fe20008400000 */
[----:B------:R-:W-:Y:S01]  /*b860*/  ULDC UR4, c[0x0][0x718] ;  /* 0x0001c60000047ab9 */ /* 0x000fe20000000800 */
[----:B------:R-:W-:Y:S01]  /*b870*/  ULDC UR5, c[0x0][0x154] ;  /* 0x0000550000057ab9 */ /* 0x000fe20000000800 */
[----:B------:R-:W-:-:S03]  /*b880*/  IMAD.IADD R5, R5, 0x1, R7 ;  /* 0x0000000105057824 */ /* 0x000fc600078e0207 */
[----:B------:R-:W3:Y:S02]  /*b890*/  F2I.U32.TRUNC.NTZ R6, R6 ;  /* 0x0000000600067305 */ /* 0x000ee4000020f000 */
[----:B------:R-:W-:Y:S02]  /*b8a0*/  SHF.R.U64 R9, R4, UR4, R5 ;  /* 0x0000000404097c19 */ /* 0x000fe40008001205 */
[----:B-1----:R-:W-:-:S05]  /*b8b0*/  I2FP.F32.U32 R4, R13 ;  /* 0x0000000d00047245 */ /* 0x002fca0000201000 */
[----:B------:R-:W-:Y:S01]  /*b8c0*/  FMUL R7, R4, UR5 ;  /* 0x0000000504077c20 */ /* 0x000fe20008400000 */
[----:B------:R-:W-:Y:S01]  /*b8d0*/  SHF.R.U32.HI R4, RZ, UR4, R5 ;  /* 0x00000004ff047c19 */ /* 0x000fe20008011605 */
[----:B------:R-:W-:Y:S02]  /*b8e0*/  ULDC UR4, c[0x0][0x758] ;  /* 0x0001d60000047ab9 */ /* 0x000fe40000000800 */
[----:B------:R1:W4:Y:S01]  /*b8f0*/  F2I.U32.TRUNC.NTZ R20, R7 ;  /* 0x0000000700147305 */ /* 0x000322000020f000 */
[----:B------:R-:W-:Y:S01]  /*b900*/  SHF.R.U64 R18, R9, UR8, R4 ;  /* 0x0000000809127c19 */ /* 0x000fe20008001204 */
[----:B---3--:R-:W-:Y:S01]  /*b910*/  IMAD.MOV R6, RZ, RZ, -R6 ;  /* 0x000000ffff067224 */ /* 0x008fe200078e0a06 */
[----:B------:R-:W-:-:S03]  /*b920*/  SHF.R.U32.HI R5, RZ, UR8, R4 ;  /* 0x00000008ff057c19 */ /* 0x000fc60008011604 */
[----:B--2---:R-:W-:Y:S01]  /*b930*/  IMAD R22, R19, R6, R14 ;  /* 0x0000000613167224 */ /* 0x004fe200078e020e */
[--C-:B------:R-:W-:Y:S02]  /*b940*/  SHF.R.U64 R15, R18, UR4, R5.reuse ;  /* 0x00000004120f7c19 */ /* 0x100fe40008001205 */
[----:B------:R-:W-:-:S03]  /*b950*/  SHF.R.U32.HI R17, RZ, UR4, R5 ;  /* 0x00000004ff117c19 */ /* 0x000fc60008011605 */
[----:B------:R-:W-:Y:S02]  /*b960*/  IMAD.MOV.U32 R4, RZ, RZ, R15 ;  /* 0x000000ffff047224 */ /* 0x000fe400078e000f */
[----:B------:R-:W-:Y:S01]  /*b970*/  IMAD.MOV.U32 R5, RZ, RZ, R17 ;  /* 0x000000ffff057224 */ /* 0x000fe200078e0011 */
[----:B01--4-:R-:W-:Y:S06]  /*b980*/  @!P0 BRA `(.L_x_295) ;  /* 0x0000000000288947 */ /* 0x013fec0003800000 */
[----:B------:R-:W-:Y:S02]  /*b990*/  ULDC UR4, c[0x0][0x74c] ;  /* 0x0001d30000047ab9 */ /* 0x000fe40000000800 */
[----:B------:R-:W-:-:S05]  /*b9a0*/  IADD3 R5, P0, R15, UR4, RZ ;  /* 0x000000040f057c10 */ /* 0x000fca000ff1e0ff */
[----:B------:R-:W-:-:S04]  /*b9b0*/  IMAD.X R17, RZ, RZ, R17, P0 ;  /* 0x000000ffff117224 */ /* 0x000fc800000e0611 */
[----:B------:R-:W-:-:S04]  /*b9c0*/  IMAD.WIDE.U32 R6, R17, UR10, RZ ;  /* 0x0000000a11067c25 */ /* 0x000fc8000f8e00ff */
[----:B------:R-:W-:-:S04]  /*b9d0*/  IMAD.WIDE.U32 R6, P0, R5, UR11, R6 ;  /* 0x0000000b05067c25 */ /* 0x000fc8000f800006 */
[----:B------:R-:W-:-:S04]  /*b9e0*/  IMAD.WIDE.U32 R4, R5, UR10, RZ ;  /* 0x0000000a05047c25 */ /* 0x000fc8000f8e00ff */
[----:B------:R-:W-:Y:S01]  /*b9f0*/  IMAD.MOV.U32 R4, RZ, RZ, R7 ;  /* 0x000000ffff047224 */ /* 0x000fe200078e0007 */
[----:B------:R-:W-:Y:S01]  /*ba00*/  IADD3 RZ, P1, R5, R6, RZ ;  /* 0x0000000605ff7210 */ /* 0x000fe20007f3e0ff */
[----:B------:R-:W-:-:S04]  /*ba10*/  IMAD.X R5, RZ, RZ, RZ, P0 ;  /* 0x000000ffff057224 */ /* 0x000fc800000e06ff */
[----:B------:R-:W-:-:S08]  /*ba20*/  IMAD.WIDE.U32.X R4, R17, UR11, R4, P1 ;  /* 0x0000000b11047c25 */ /* 0x000fd000088e0404 */
.L_x_295:
[----:B------:R-:W-:Y:S01]  /*ba30*/  ULDC UR4, c[0x0][0x748] ;  /* 0x0001d20000047ab9 */ /* 0x000fe20000000800 */
[----:B------:R-:W-:Y:S01]  /*ba40*/  IMAD.MOV R20, RZ, RZ, -R20 ;  /* 0x000000ffff147224 */ /* 0x000fe200078e0a14 */
[----:B------:R-:W-:Y:S01]  /*ba50*/  SHF.R.U64 R5, R4, UR4, R5 ;  /* 0x0000000404057c19 */ /* 0x000fe20008001205 */
[----:B------:R-:W-:Y:S01]  /*ba60*/  ULDC UR4, c[0x0][0x738] ;  /* 0x0001ce0000047ab9 */ /* 0x000fe20000000800 */
[----:B------:R-:W-:Y:S01]  /*ba70*/  LOP3.LUT R4, R18, UR31, RZ, 0xc0, !PT ;  /* 0x0000001f12047c12 */ /* 0x000fe2000f8ec0ff */
[----:B------:R-:W-:Y:S01]  /*ba80*/  @P3 IMAD R22, R16, R20, R13 ;  /* 0x0000001410163224 */ /* 0x000fe200078e020d */
[----:B------:R-:W-:Y:S01]  /*ba90*/  LOP3.LUT R14, R9, UR7, RZ, 0xc0, !PT ;  /* 0x00000007090e7c12 */ /* 0x000fe2000f8ec0ff */
[----:B------:R-:W-:Y:S01]  /*baa0*/  IMAD.MOV R6, RZ, RZ, -R5 ;  /* 0x000000ffff067224 */ /* 0x000fe200078e0a05 */
[----:B------:R-:W-:Y:S01]  /*bab0*/  ULDC UR5, c[0x0][0x710] ;  /* 0x0001c40000057ab9 */ /* 0x000fe20000000800 */
[----:B------:R-:W-:Y:S02]  /*bac0*/  IMAD R5, R5, UR13, R4 ;  /* 0x0000000d05057c24 */ /* 0x000fe4000f8e0204 */
[----:B------:R-:W-:Y:S01]  /*bad0*/  IMAD R15, R6, UR4, R15 ;  /* 0x00000004060f7c24 */ /* 0x000fe2000f8e020f */
[----:B------:R-:W-:Y:S01]  /*bae0*/  ULDC UR4, c[0x0][0x700] ;  /* 0x0001c00000047ab9 */ /* 0x000fe20000000800 */
[----:B------:R-:W-:-:S02]  /*baf0*/  IMAD R5, R5, UR5, R22 ;  /* 0x0000000505057c24 */ /* 0x000fc4000f8e0216 */
[----:B------:R-:W-:Y:S02]  /*bb00*/  IMAD R14, R15, UR4, R14 ;  /* 0x000000040f0e7c24 */ /* 0x000fe4000f8e020e */
[----:B------:R-:W-:-:S03]  /*bb10*/  IMAD.MOV.U32 R4, RZ, RZ, 0x1 ;  /* 0x00000001ff047424 */ /* 0x000fc600078e00ff */
[----:B------:R-:W-:Y:S02]  /*bb20*/  SEL R6, R14, R5, !P3 ;  /* 0x000000050e067207 */ /* 0x000fe40005800000 */
[----:B------:R-:W-:-:S07]  /*bb30*/  SEL R5, R5, R14, !P3 ;  /* 0x0000000e05057207 */ /* 0x000fce0005800000 */
.L_x_293:
[----:B------:R-:W-:Y:S05]  /*bb40*/  BSYNC B1 ;  /* 0x0000000000017941 */ /* 0x000fea0003800000 */
.L_x_292:
[----:B------:R-:W-:-:S13]  /*bb50*/  LOP3.LUT P0, RZ, R4, 0xff, RZ, 0xc0, !PT ;  /* 0x000000ff04ff7812 */ /* 0x000fda000780c0ff */
[----:B------:R-:W-:Y:S05]  /*bb60*/  @P0 BRA `(.L_x_296) ;  /* 0xfffffff400080947 */ /* 0x000fea000383ffff */
[----:B------:R-:W-:Y:S05]  /*bb70*/  BSYNC B0 ;  /* 0x0000000000007941 */ /* 0x000fea0003800000 */
.L_x_285:
[----:B------:R-:W-:-:S03]  /*bb80*/  UMOV UR4, 0xffffffff ;  /* 0xffffffff00047882 */ /* 0x000fc60000000000 */
[----:B------:R-:W-:Y:S05]  /*bb90*/  BRA.DIV UR4, `(.L_x_297) ;  /* 0x0000000604507947 */ /* 0x000fea000b800000 */
[----:B------:R-:W-:-:S13]  /*bba0*/  ELECT P0, URZ, PT ;  /* 0x00000000003f782f */ /* 0x000fda0003800000 */
.L_x_313:
[----:B------:R-:W-:Y:S04]  /*bbb0*/  BSSY B0, `(.L_x_298) ;  /* 0x000003e000007945 */ /* 0x000fe80003800000 */
[----:B------:R-:W-:Y:S05]  /*bbc0*/  @!P0 BRA `(.L_x_299) ;  /* 0x0000000000f08947 */ /* 0x000fea0003800000 */
[----:B------:R-:W-:-:S04]  /*bbd0*/  ULOP3.LUT UR4, UR6, 0x2, URZ, 0xfc, !UPT ;  /* 0x0000000206047892 */ /* 0x000fc8000f8efc3f */
[----:B------:R-:W-:-:S06]  /*bbe0*/  UISETP.NE.AND UP0, UPT, UR4, 0x3, UPT ;  /* 0x000000030400788c */ /* 0x000fcc000bf05270 */
[----:B------:R-:W-:-:S13]  /*bbf0*/  PLOP3.LUT P0, PT, PT, PT, UP0, 0x80, 0x0 ;  /* 0x000000000000781c */ /* 0x000fda0003f0f008 */
[----:B------:R-:W-:Y:S05]  /*bc00*/  @!P0 BRA `(.L_x_300) ;  /* 0x0000000000048947 */ /* 0x000fea0003800000 */
[----:B------:R-:W-:Y:S01]  /*bc10*/  BPT.TRAP 0x1 ;  /* 0x000000040000795c */ /* 0x000fe20000300000 */
.L_x_300:
[----:B------:R-:W0:Y:S01]  /*bc20*/  S2R R3, SR_CgaCtaId ;  /* 0x0000000000037919 */ /* 0x000e220000008800 */
[----:B------:R-:W-:Y:S02]  /*bc30*/  MOV R0, 0x400 ;  /* 0x0000040000007802 */ /* 0x000fe40000000f00 */
[----:B------:R-:W-:Y:S02]  /*bc40*/  SHF.L.U32 R2, R10, 0x1f, RZ ;  /* 0x0000001f0a027819 */ /* 0x000fe400000006ff */
[----:B0-----:R-:W-:-:S05]  /*bc50*/  LEA R0, R3, R0, 0x18 ;  /* 0x0000000003007211 */ /* 0x001fca00078ec0ff */
[----:B------:R-:W-:-:S04]  /*bc60*/  VIADD R0, R0, 0x30 ;  /* 0x0000003000007836 */ /* 0x000fc80000000000 */
[C---:B------:R-:W-:Y:S02]  /*bc70*/  IMAD R5, R11.reuse, 0x8, R0 ;  /* 0x000000080b057824 */ /* 0x040fe400078e0200 */
[----:B------:R-:W-:Y:S02]  /*bc80*/  VIADD R11, R11, 0x1 ;  /* 0x000000010b0b7836 */ /* 0x000fe40000000000 */
[----:B------:R-:W0:Y:S03]  /*bc90*/  SYNCS.PHASECHK.TRANS64.TRYWAIT P0, [R5+URZ], R2 ;  /* 0x00000002050075a7 */ /* 0x000e26000800017f */
[----:B------:R-:W-:-:S04]  /*bca0*/  ISETP.NE.AND P1, PT, R11, 0x6, PT ;  /* 0x000000060b00780c */ /* 0x000fc80003f25270 */
[----:B------:R-:W-:Y:S02]  /*bcb0*/  SEL R3, RZ, 0x1, P1 ;  /* 0x00000001ff037807 */ /* 0x000fe40000800000 */
[----:B------:R-:W-:Y:S02]  /*bcc0*/  SEL R11, R11, RZ, P1 ;  /* 0x000000ff0b0b7207 */ /* 0x000fe40000800000 */
[----:B------:R-:W-:-:S03]  /*bcd0*/  LOP3.LUT R10, R10, R3, RZ, 0x3c, !PT ;  /* 0x000000030a0a7212 */ /* 0x000fc600078e3cff */
[----:B------:R-:W-:Y:S01]  /*bce0*/  IMAD R7, R11, 0x8, R0 ;  /* 0x000000080b077824 */ /* 0x000fe200078e0200 */
[----:B------:R-:W-:Y:S01]  /*bcf0*/  SHF.L.U32 R4, R10, 0x1f, RZ ;  /* 0x0000001f0a047819 */ /* 0x000fe200000006ff */
[----:B0-----:R-:W-:Y:S06]  /*bd00*/  @!P0 BRA `(.L_x_301) ;  /* 0x0000000400148947 */ /* 0x001fec0003800000 */
.L_x_314:
[----:B------:R-:W1:Y:S01]  /*bd10*/  SYNCS.PHASECHK.TRANS64.TRYWAIT P0, [R7+URZ], R4 ;  /* 0x00000004070075a7 */ /* 0x000e62000800017f */
[----:B0-----:R-:W-:-:S05]  /*bd20*/  VIADD R2, R11, 0x1 ;  /* 0x000000010b027836 */ /* 0x001fca0000000000 */
[----:B------:R-:W-:-:S04]  /*bd30*/  ISETP.NE.AND P1, PT, R2, 0x6, PT ;  /* 0x000000060200780c */ /* 0x000fc80003f25270 */
[----:B------:R-:W-:Y:S02]  /*bd40*/  SEL R3, RZ, 0x1, P1 ;  /* 0x00000001ff037807 */ /* 0x000fe40000800000 */
[----:B------:R-:W-:Y:S02]  /*bd50*/  SEL R9, R2, RZ, P1 ;  /* 0x000000ff02097207 */ /* 0x000fe40000800000 */
[----:B------:R-:W-:-:S03]  /*bd60*/  LOP3.LUT R10, R10, R3, RZ, 0x3c, !PT ;  /* 0x000000030a0a7212 */ /* 0x000fc600078e3cff */
[----:B------:R-:W-:Y:S01]  /*bd70*/  IMAD R6, R9, 0x8, R0 ;  /* 0x0000000809067824 */ /* 0x000fe200078e0200 */
[----:B------:R-:W-:Y:S01]  /*bd80*/  SHF.L.U32 R5, R10, 0x1f, RZ ;  /* 0x0000001f0a057819 */ /* 0x000fe200000006ff */
[----:B-1----:R-:W-:Y:S06]  /*bd90*/  @!P0 BRA `(.L_x_302) ;  /* 0x0000000400048947 */ /* 0x002fec0003800000 */
.L_x_315:
[----:B------:R-:W1:Y:S01]  /*bda0*/  SYNCS.PHASECHK.TRANS64.TRYWAIT P0, [R6+URZ], R5 ;  /* 0x00000005060075a7 */ /* 0x000e62000800017f */
[----:B------:R-:W-:-:S05]  /*bdb0*/  VIADD R2, R9, 0x1 ;  /* 0x0000000109027836 */ /* 0x000fca0000000000 */
[----:B------:R-:W-:-:S04]  /*bdc0*/  ISETP.NE.AND P1, PT, R2, 0x6, PT ;  /* 0x000000060200780c */ /* 0x000fc80003f25270 */
[----:B------:R-:W-:Y:S02]  /*bdd0*/  SEL R3, RZ, 0x1, P1 ;  /* 0x00000001ff037807 */ /* 0x000fe40000800000 */
[----:B0-----:R-:W-:Y:S02]  /*bde0*/  SEL R7, R2, RZ, P1 ;  /* 0x000000ff02077207 */ /* 0x001fe40000800000 */
[----:B------:R-:W-:-:S03]  /*bdf0*/  LOP3.LUT R10, R10, R3, RZ, 0x3c, !PT ;  /* 0x000000030a0a7212 */ /* 0x000fc600078e3cff */
[----:B------:R-:W-:Y:S01]  /*be00*/  IMAD R9, R7, 0x8, R0 ;  /* 0x0000000807097824 */ /* 0x000fe200078e0200 */
[----:B------:R-:W-:Y:S01]  /*be10*/  SHF.L.U32 R4, R10, 0x1f, RZ ;  /* 0x0000001f0a047819 */ /* 0x000fe200000006ff */
[----:B-1----:R-:W-:Y:S06]  /*be20*/  @!P0 BRA `(.L_x_303) ;  /* 0x0000000000f48947 */ /* 0x002fec0003800000 */
.L_x_316:
[----:B------:R-:W1:Y:S01]  /*be30*/  SYNCS.PHASECHK.TRANS64.TRYWAIT P0, [R9+URZ], R4 ;  /* 0x00000004090075a7 */ /* 0x000e62000800017f */
[----:B------:R-:W-:-:S05]  /*be40*/  VIADD R2, R7, 0x1 ;  /* 0x0000000107027836 */ /* 0x000fca0000000000 */
[----:B------:R-:W-:-:S04]  /*be50*/  ISETP.NE.AND P1, PT, R2, 0x6, PT ;  /* 0x000000060200780c */ /* 0x000fc80003f25270 */
[----:B------:R-:W-:Y:S02]  /*be60*/  SEL R3, RZ, 0x1, P1 ;  /* 0x00000001ff037807 */ /* 0x000fe40000800000 */
[----:B------:R-:W-:Y:S02]  /*be70*/  SEL R7, R2, RZ, P1 ;  /* 0x000000ff02077207 */ /* 0x000fe40000800000 */
[----:B------:R-:W-:-:S03]  /*be80*/  LOP3.LUT R11, R10, R3, RZ, 0x3c, !PT ;  /* 0x000000030a0b7212 */ /* 0x000fc600078e3cff */
[----:B0-----:R-:W-:Y:S01]  /*be90*/  IMAD R6, R7, 0x8, R0 ;  /* 0x0000000807067824 */ /* 0x001fe200078e0200 */
[----:B------:R-:W-:Y:S01]  /*bea0*/  SHF.L.U32 R5, R11, 0x1f, RZ ;  /* 0x0000001f0b057819 */ /* 0x000fe200000006ff */
[----:B-1----:R-:W-:Y:S06]  /*beb0*/  @!P0 BRA `(.L_x_304) ;  /* 0x0000000000e48947 */ /* 0x002fec0003800000 */
.L_x_317:
[----:B------:R-:W1:Y:S01]  /*bec0*/  SYNCS.PHASECHK.TRANS64.TRYWAIT P0, [R6+URZ], R5 ;  /* 0x00000005060075a7 */ /* 0x000e62000800017f */
[----:B------:R-:W-:-:S05]  /*bed0*/  VIADD R2, R7, 0x1 ;  /* 0x0000000107027836 */ /* 0x000fca0000000000 */
[----:B------:R-:W-:-:S04]  /*bee0*/  ISETP.NE.AND P1, PT, R2, 0x6, PT ;  /* 0x000000060200780c */ /* 0x000fc80003f25270 */
[----:B0-----:R-:W-:Y:S02]  /*bef0*/  SEL R4, RZ, 0x1, P1 ;  /* 0x00000001ff047807 */ /* 0x001fe40000800000 */
[----:B------:R-:W-:Y:S02]  /*bf00*/  SEL R3, R2, RZ, P1 ;  /* 0x000000ff02037207 */ /* 0x000fe40000800000 */
[----:B------:R-:W-:Y:S01]  /*bf10*/  LOP3.LUT R4, R11, R4, RZ, 0x3c, !PT ;  /* 0x000000040b047212 */ /* 0x000fe200078e3cff */
[----:B-1----:R-:W-:Y:S06]  /*bf20*/  @!P0 BRA `(.L_x_305) ;  /* 0x0000000000dc8947 */ /* 0x002fec0003800000 */
.L_x_318:
[----:B------:R-:W-:Y:S01]  /*bf30*/  IMAD R3, R3, 0x8, R0 ;  /* 0x0000000803037824 */ /* 0x000fe200078e0200 */
[----:B------:R-:W-:-:S07]  /*bf40*/  SHF.L.U32 R0, R4, 0x1f, RZ ;  /* 0x0000001f04007819 */ /* 0x000fce00000006ff */
.L_x_306:
[----:B-1----:R1:W2:Y:S02]  /*bf50*/  SYNCS.PHASECHK.TRANS64.TRYWAIT P0, [R3+URZ], R0 ;  /* 0x00000000030075a7 */ /* 0x0022a4000800017f */
[----:B--2---:R-:W-:Y:S05]  /*bf60*/  @!P0 NANOSLEEP.SYNCS 0x989680 ;  /* 0x009896800000895d */ /* 0x004fea0003900000 */
[----:B------:R-:W2:Y:S02]  /*bf70*/  @!P0 SYNCS.PHASECHK.TRANS64 P0, [R3+URZ], R0 ;  /* 0x00000000030085a7 */ /* 0x000ea4000800007f */
[----:B--2---:R-:W-:Y:S05]  /*bf80*/  @!P0 BRA `(.L_x_306) ;  /* 0xfffffffc00f08947 */ /* 0x004fea000383ffff */
.L_x_299:
[----:B------:R-:W-:Y:S05]  /*bf90*/  BSYNC B0 ;  /* 0x0000000000007941 */ /* 0x000fea0003800000 */
.L_x_298:
[----:B------:R-:W-:Y:S05]  /*bfa0*/  EXIT ;  /* 0x000000000000794d */ /* 0x000fea0003800000 */
.L_x_21:
[----:B-1----:R-:W-:-:S04]  /*bfb0*/  IMAD.U32 R14, RZ, RZ, UR8 ;  /* 0x00000008ff0e7e24 */ /* 0x002fc8000f8e00ff */
[----:B------:R1:W2:Y:S03]  /*bfc0*/  SYNCS.PHASECHK.TRANS64.TRYWAIT P0, [R14+URZ], R15 ;  /* 0x0000000f0e0075a7 */ /* 0x0002a6000800017f */
[----:B--2---:R-:W-:Y:S05]  /*bfd0*/  @!P0 NANOSLEEP.SYNCS 0x989680 ;  /* 0x009896800000895d */ /* 0x004fea0003900000 */
[----:B------:R-:W2:Y:S02]  /*bfe0*/  @!P0 SYNCS.PHASECHK.TRANS64 P0, [R14+URZ], R15 ;  /* 0x0000000f0e0085a7 */ /* 0x000ea4000800007f */
[----:B--2---:R-:W-:Y:S05]  /*bff0*/  @!P0 BRA `(.L_x_21) ;  /* 0xfffffffc00ec8947 */ /* 0x004fea000383ffff */
[----:B------:R-:W-:Y:S05]  /*c000*/  BRA `(.L_x_20) ;  /* 0xffffff58005c7947 */ /* 0x000fea000383ffff */
.L_x_286:
[----:B------:R-:W-:Y:S01]  /*c010*/  BSSY B1, `(.L_x_307) ;  /* 0x0000006000017945 */ /* 0x000fe20003800000 */
[----:B------:R-:W-:-:S07]  /*c020*/  IMAD.MOV.U32 R4, RZ, RZ, -0x1 ;  /* 0xffffffffff047424 */ /* 0x000fce00078e00ff */
[----:B------:R-:W-:Y:S05]  /*c030*/  WARPSYNC.COLLECTIVE R4, `(.L_x_308) ;  /* 0x00000000040c7348 */ /* 0x000fea0003c00000 */
[----:B------:R-:W-:Y:S02]  /*c040*/  ELECT P0, UR62, PT ;  /* 0x00000000003e782f */ /* 0x000fe40003800000 */
[----:B------:R-:W-:Y:S01]  /*c050*/  MOV R4, UR62 ;  /* 0x0000003e00047c02 */ /* 0x000fe20008000f00 */
[----:B------:R-:W-:Y:S10]  /*c060*/  ENDCOLLECTIVE ;  /* 0x000000000000791b */ /* 0x000ff40003800000 */
.L_x_308:
[----:B------:R-:W-:Y:S05]  /*c070*/  BSYNC B1 ;  /* 0x0000000000017941 */ /* 0x000fea0003800000 */
.L_x_307:
[----:B------:R-:W-:Y:S05]  /*c080*/  BRA `(.L_x_309) ;  /* 0xffffffec00cc7947 */ /* 0x000fea000383ffff */
.L_x_289:
[----:B-1----:R1:W2:Y:S02]  /*c090*/  SYNCS.PHASECHK.TRANS64.TRYWAIT P0, [R15+URZ+0x30], R6 ;  /* 0x000030060f0075a7 */ /* 0x0022a4000800017f */
[----:B--2---:R-:W-:Y:S05]  /*c0a0*/  @!P0 NANOSLEEP.SYNCS 0x989680 ;  /* 0x009896800000895d */ /* 0x004fea0003900000 */
[----:B------:R-:W2:Y:S02]  /*c0b0*/  @!P0 SYNCS.PHASECHK.TRANS64 P0, [R15+URZ+0x30], R6 ;  /* 0x000030060f0085a7 */ /* 0x000ea4000800007f */
[----:B--2---:R-:W-:Y:S05]  /*c0c0*/  @!P0 BRA `(.L_x_289) ;  /* 0xfffffffc00f08947 */ /* 0x004fea000383ffff */
[----:B------:R-:W-:Y:S05]  /*c0d0*/  BRA `(.L_x_310) ;  /* 0xfffffff000087947 */ /* 0x000fea000383ffff */
.L_x_297:
[----:B------:R-:W-:Y:S01]  /*c0e0*/  BSSY B0, `(.L_x_311) ;  /* 0x0000006000007945 */ /* 0x000fe20003800000 */
[----:B------:R-:W-:-:S07]  /*c0f0*/  IMAD.MOV.U32 R4, RZ, RZ, -0x1 ;  /* 0xffffffffff047424 */ /* 0x000fce00078e00ff */
[----:B------:R-:W-:Y:S05]  /*c100*/  WARPSYNC.COLLECTIVE R4, `(.L_x_312) ;  /* 0x00000000040c7348 */ /* 0x000fea0003c00000 */
[----:B------:R-:W-:Y:S02]  /*c110*/  ELECT P0, UR62, PT ;  /* 0x00000000003e782f */ /* 0x000fe40003800000 */
[----:B------:R-:W-:Y:S01]  /*c120*/  MOV R4, UR62 ;  /* 0x0000003e00047c02 */ /* 0x000fe20008000f00 */
[----:B------:R-:W-:Y:S10]  /*c130*/  ENDCOLLECTIVE ;  /* 0x000000000000791b */ /* 0x000ff40003800000 */
.L_x_312:
[----:B------:R-:W-:Y:S05]  /*c140*/  BSYNC B0 ;  /* 0x0000000000007941 */ /* 0x000fea0003800000 */
.L_x_311:
[----:B------:R-:W-:Y:S05]  /*c150*/  BRA `(.L_x_313) ;  /* 0xfffffff800947947 */ /* 0x000fea000383ffff */
.L_x_301:
[----:B0-----:R0:W1:Y:S02]  /*c160*/  SYNCS.PHASECHK.TRANS64.TRYWAIT P0, [R5+URZ], R2 ;  /* 0x00000002050075a7 */ /* 0x001064000800017f */
[----:B-1----:R-:W-:Y:S05]  /*c170*/  @!P0 NANOSLEEP.SYNCS 0x989680 ;  /* 0x009896800000895d */ /* 0x002fea0003900000 */
[----:B------:R-:W1:Y:S02]  /*c180*/  @!P0 SYNCS.PHASECHK.TRANS64 P0, [R5+URZ], R2 ;  /* 0x00000002050085a7 */ /* 0x000e64000800007f */
[----:B-1----:R-:W-:Y:S05]  /*c190*/  @!P0 BRA `(.L_x_301) ;  /* 0xfffffffc00f08947 */ /* 0x002fea000383ffff */
[----:B------:R-:W-:Y:S05]  /*c1a0*/  BRA `(.L_x_314) ;  /* 0xfffffff800d87947 */ /* 0x000fea000383ffff */
.L_x_302:
[----:B0-----:R0:W1:Y:S02]  /*c1b0*/  SYNCS.PHASECHK.TRANS64.TRYWAIT P0, [R7+URZ], R4 ;  /* 0x00000004070075a7 */ /* 0x001064000800017f */
[----:B-1----:R-:W-:Y:S05]  /*c1c0*/  @!P0 NANOSLEEP.SYNCS 0x989680 ;  /* 0x009896800000895d */ /* 0x002fea0003900000 */
[----:B------:R-:W1:Y:S02]  /*c1d0*/  @!P0 SYNCS.PHASECHK.TRANS64 P0, [R7+URZ], R4 ;  /* 0x00000004070085a7 */ /* 0x000e64000800007f */
[----:B-1----:R-:W-:Y:S05]  /*c1e0*/  @!P0 BRA `(.L_x_302) ;  /* 0xfffffffc00f08947 */ /* 0x002fea000383ffff */
[----:B------:R-:W-:Y:S05]  /*c1f0*/  BRA `(.L_x_315) ;  /* 0xfffffff800e87947 */ /* 0x000fea000383ffff */
.L_x_303:
[----:B0-----:R0:W1:Y:S02]  /*c200*/  SYNCS.PHASECHK.TRANS64.TRYWAIT P0, [R6+URZ], R5 ;  /* 0x00000005060075a7 */ /* 0x001064000800017f */
[----:B-1----:R-:W-:Y:S05]  /*c210*/  @!P0 NANOSLEEP.SYNCS 0x989680 ;  /* 0x009896800000895d */ /* 0x002fea0003900000 */
[----:B------:R-:W1:Y:S02]  /*c220*/  @!P0 SYNCS.PHASECHK.TRANS64 P0, [R6+URZ], R5 ;  /* 0x00000005060085a7 */ /* 0x000e64000800007f */
[----:B-1----:R-:W-:Y:S05]  /*c230*/  @!P0 BRA `(.L_x_303) ;  /* 0xfffffffc00f08947 */ /* 0x002fea000383ffff */
[----:B------:R-:W-:Y:S05]  /*c240*/  BRA `(.L_x_316) ;  /* 0xfffffff800f87947 */ /* 0x000fea000383ffff */
.L_x_304:
[----:B0-----:R0:W1:Y:S02]  /*c250*/  SYNCS.PHASECHK.TRANS64.TRYWAIT P0, [R9+URZ], R4 ;  /* 0x00000004090075a7 */ /* 0x001064000800017f */
[----:B-1----:R-:W-:Y:S05]  /*c260*/  @!P0 NANOSLEEP.SYNCS 0x989680 ;  /* 0x009896800000895d */ /* 0x002fea0003900000 */
[----:B------:R-:W1:Y:S02]  /*c270*/  @!P0 SYNCS.PHASECHK.TRANS64 P0, [R9+URZ], R4 ;  /* 0x00000004090085a7 */ /* 0x000e64000800007f */
[----:B-1----:R-:W-:Y:S05]  /*c280*/  @!P0 BRA `(.L_x_304) ;  /* 0xfffffffc00f08947 */ /* 0x002fea000383ffff */
[----:B------:R-:W-:Y:S05]  /*c290*/  BRA `(.L_x_317) ;  /* 0xfffffffc00087947 */ /* 0x000fea000383ffff */
.L_x_305:
[----:B0-----:R0:W1:Y:S02]  /*c2a0*/  SYNCS.PHASECHK.TRANS64.TRYWAIT P0, [R6+URZ], R5 ;  /* 0x00000005060075a7 */ /* 0x001064000800017f */
[----:B-1----:R-:W-:Y:S05]  /*c2b0*/  @!P0 NANOSLEEP.SYNCS 0x989680 ;  /* 0x009896800000895d */ /* 0x002fea0003900000 */
[----:B------:R-:W1:Y:S02]  /*c2c0*/  @!P0 SYNCS.PHASECHK.TRANS64 P0, [R6+URZ], R5 ;  /* 0x00000005060085a7 */ /* 0x000e64000800007f */
[----:B-1----:R-:W-:Y:S05]  /*c2d0*/  @!P0 BRA `(.L_x_305) ;  /* 0xfffffffc00f08947 */ /* 0x002fea000383ffff */
[----:B------:R-:W-:Y:S05]  /*c2e0*/  BRA `(.L_x_318) ;  /* 0xfffffffc00107947 */ /* 0x000fea000383ffff */
.L_x_319:
[----:B------:R-:W-:-:S00]  /*c2f0*/  BRA `(.L_x_319) ;  /* 0xfffffffc00fc7947 */ /* 0x000fc0000383ffff */
[----:B------:R-:W-:-:S00]  /*c300*/  NOP ;  /* 0x0000000000007918 */ /* 0x000fc00000000000 */
[----:B------:R-:W-:-:S00]  /*c310*/  NOP ;  /* 0x0000000000007918 */ /* 0x000fc00000000000 */
[----:B------:R-:W-:-:S00]  /*c320*/  NOP ;  /* 0x0000000000007918 */ /* 0x000fc00000000000 */
[----:B------:R-:W-:-:S00]  /*c330*/  NOP ;  /* 0x0000000000007918 */ /* 0x000fc00000000000 */
[----:B------:R-:W-:-:S00]  /*c340*/  NOP ;  /* 0x0000000000007918 */ /* 0x000fc00000000000 */
[----:B------:R-:W-:-:S00]  /*c350*/  NOP ;  /* 0x0000000000007918 */ /* 0x000fc00000000000 */
[----:B------:R-:W-:-:S00]  /*c360*/  NOP ;  /* 0x0000000000007918 */ /* 0x000fc00000000000 */
[----:B------:R-:W-:-:S00]  /*c370*/  NOP ;  /* 0x0000000000007918 */ /* 0x000fc00000000000 */
.L_x_320:


//--------------------- .nv.shared._ZN7cutlass13device_kernelINS_4gemm6kernel13GemmUniversalIN4cute5tupleIJiiiiEEENS1_10collective13CollectiveMmaINS1_40MainloopSm90TmaGmmaWarpSpecializedSparseILi6ENS5_IJNS4_1CILi2EEENSA_ILi1EEESC_EEENS1_35KernelTmaWarpSpecializedCooperativeEEENS5_IJNSA_ILi256EEENSA_ILi128EEENSA_ILi64EEEEEENS_10bfloat16_tENS5_IJNS4_6LayoutINS5_IJiNS5_IJSB_iEEEiEEENS5_IJlNS5_IJSC_SB_EEElEEEEENSL_INS5_IJNS5_IJNS5_IJNSA_ILi8EEESB_NSA_ILi4EEEEEEiEEENS5_IJNS5_IJNSA_ILi16EEESB_SB_EEEiEEEiEEENS5_IJNS5_IJNS5_IJSI_SV_NSA_ILi1024EEEEEENSA_ILi4096EEEEEENS5_IJNS5_IJSC_NSA_ILi512EEENSA_ILi32EEEEEElEEElEEEEEEEESK_NS5_IJlSC_lEEENS4_8TiledMMAINS4_8MMA_AtomIJNS4_4SM904GMMA6SPARSE29GMMA_64x128x32_F32BF16BF16_SSILNS1E_5MajorE0ELS1H_0ELNS1E_7ScaleInE1ELS1I_1ELNS1E_9SparseSelE0EEEEEENSL_ISD_NS5_IJSC_NSA_ILi0EEES1M_EEEEENS5_IJNS4_10UnderscoreES1P_S1P_EEEEENS4_13SM90_TMA_LOADENS4_14ComposedLayoutINS4_7SwizzleILi2ELi4ELi3EEENS4_25smem_sparse_ptr_flag_bitsILi2ELi16EEENSL_INS5_IJNS5_IJSC_SR_EEENS5_IJSB_S14_EEEEEENS5_IJNS5_IJS1M_SI_EEESO_EEEEEEEvNS4_8identityENS4_23SM90_TMA_LOAD_MULTICASTENS1T_INS1U_ILi3ELi4ELi3EEENS4_18smem_ptr_flag_bitsILi16EEENSL_INS5_IJSR_SI_EEENS5_IJSI_SC_EEEEEEEvS25_EENS_8epilogue10collective6detail29Sm90TmaWarpSpecializedAdapterINS2G_15DefaultEpilogueIfNS5_IJSC_llEEES2K_NS2F_6thread17LinearCombinationIfLi1EffLNS2L_9ScaleType4KindE0ELNS_15FloatRoundStyleE2EfEENS1_15EpilogueDefaultEEEEEvvEEEEvNT_6ParamsE --------------------------
	.section	.nv.shared._ZN7cutlass13device_kernelINS_4gemm6kernel13GemmUniversalIN4cute5tupleIJiiiiEEENS1_10collective13CollectiveMmaINS1_40MainloopSm90TmaGmmaWarpSpecializedSparseILi6ENS5_IJNS4_1CILi2EEENSA_ILi1EEESC_EEENS1_35KernelTmaWarpSpecializedCooperativeEEENS5_IJNSA_ILi256EEENSA_ILi128EEENSA_ILi64EEEEEENS_10bfloat16_tENS5_IJNS4_6LayoutINS5_IJiNS5_IJSB_iEEEiEEENS5_IJlNS5_IJSC_SB_EEElEEEEENSL_INS5_IJNS5_IJNS5_IJNSA_ILi8EEESB_NSA_ILi4EEEEEEiEEENS5_IJNS5_IJNSA_ILi16EEESB_SB_EEEiEEEiEEENS5_IJNS5_IJNS5_IJSI_SV_NSA_ILi1024EEEEEENSA_ILi4096EEEEEENS5_IJNS5_IJSC_NSA_ILi512EEENSA_ILi32EEEEEElEEElEEEEEEEESK_NS5_IJlSC_lEEENS4_8TiledMMAINS4_8MMA_AtomIJNS4_4SM904GMMA6SPARSE29GMMA_64x128x32_F32BF16BF16_SSILNS1E_5MajorE0ELS1H_0ELNS1E_7ScaleInE1ELS1I_1ELNS1E_9SparseSelE0EEEEEENSL_ISD_NS5_IJSC_NSA_ILi0EEES1M_EEEEENS5_IJNS4_10UnderscoreES1P_S1P_EEEEENS4_13SM90_TMA_LOADENS4_14ComposedLayoutINS4_7SwizzleILi2ELi4ELi3EEENS4_25smem_sparse_ptr_flag_bitsILi2ELi16EEENSL_INS5_IJNS5_IJSC_SR_EEENS5_IJSB_S14_EEEEEENS5_IJNS5_IJS1M_SI_EEESO_EEEEEEEvNS4_8identityENS4_23SM90_TMA_LOAD_MULTICASTENS1T_INS1U_ILi3ELi4ELi3EEENS4_18smem_ptr_flag_bitsILi16EEENSL_INS5_IJSR_SI_EEENS5_IJSI_SC_EEEEEEEvS25_EENS_8epilogue10collective6detail29Sm90TmaWarpSpecializedAdapterINS2G_15DefaultEpilogueIfNS5_IJSC_llEEES2K_NS2F_6thread17LinearCombinationIfLi1EffLNS2L_9ScaleType4KindE0ELNS_15FloatRoundStyleE2EfEENS1_15EpilogueDefaultEEEEEvvEEEEvNT_6ParamsE,"aw",@nobits
	.sectionflags	@""
	.align	16
	.zero		1024


//--------------------- .nv.shared.reserved.0     --------------------------
	.section	.nv.shared.reserved.0,"aw",@nobits
	.weak		__nv_reservedSMEM_offset_0_alias
	.size		__nv_reservedSMEM_offset_0_alias, 0, 0
	.other		__nv_reservedSMEM_offset_0_alias,@"STO_CUDA_RESERVED_SHARED STV_DEFAULT"
__nv_reservedSMEM_offset_0_alias:
	.zero		0


//--------------------- .nv.global                --------------------------
	.section	.nv.global,"aw",@nobits
.nv.global:
	.type		_ZN39_INTERNAL_2f604b40_4_k_cu_f585e17a_27864cute1_E,@object
	.size		_ZN39_INTERNAL_2f604b40_4_k_cu_f585e17a_27864cute1_E,(_ZN39_INTERNAL_2f604b40_4_k_cu_f585e17a_27864cuda3std3__45__cpo6cbeginE - _ZN39_INTERNAL_2f604b40_4_k_cu_f585e17a_27864cute1_E)
_ZN39_INTERNAL_2f604b40_4_k_cu_f585e17a_27864cute1_E:
	.zero		1
	.type		_ZN39_INTERNAL_2f604b40_4_k_cu_f585e17a_27864cuda3std3__45__cpo6cbeginE,@object
	.size		_ZN39_INTERNAL_2f604b40_4_k_cu_f585e17a_27864cuda3std3__45__cpo6cbeginE,(_ZN39_INTERNAL_2f604b40_4_k_cu_f585e17a_27864cuda3std3__48in_placeE - _ZN39_INTERNAL_2f604b40_4_k_cu_f585e17a_27864cuda3std3__45__cpo6cbeginE)
_ZN39_INTERNAL_2f604b40_4_k_cu_f585e17a_27864cuda3std3__45__cpo6cbeginE:
	.zero		1
	.type		_ZN39_INTERNAL_2f604b40_4_k_cu_f585e17a_27864cuda3std3__48in_placeE,@object
	.size		_ZN39_INTERNAL_2f604b40_4_k_cu_f585e17a_27864cuda3std3__48in_placeE,(_ZN39_INTERNAL_2f604b40_4_k_cu_f585e17a_27864cuda3std6ranges3__45__cpo9iter_moveE - _ZN39_INTERNAL_2f604b40_4_k_cu_f585e17a_27864cuda3std3__48in_placeE)
_ZN39_INTERNAL_2f604b40_4_k_cu_f585e17a_27864cuda3std3__48in_placeE:
	.zero		1
	.type		_ZN39_INTERNAL_2f604b40_4_k_cu_f585e17a_27864cuda3std6ranges3__45__cpo9iter_moveE,@object
	.size		_ZN39_INTERNAL_2f604b40_4_k_cu_f585e17a_27864cuda3std6ranges3__45__cpo9iter_moveE,(_ZN39_INTERNAL_2f604b40_4_k_cu_f585e17a_27864cuda3std3__45__cpo5beginE - _ZN39_INTERNAL_2f604b40_4_k_cu_f585e17a_27864cuda3std6ranges3__45__cpo9iter_moveE)
_ZN39_INTERNAL_2f604b40_4_k_cu_f585e17a_27864cuda3std6ranges3__45__cpo9iter_moveE:
	.zero		1
	.type		_ZN39_INTERNAL_2f604b40_4_k_cu_f585e17a_27864cuda3std3__45__cpo5beginE,@object
	.size		_ZN39_INTERNAL_2f604b40_4_k_cu_f585e17a_27864cuda3std3__45__cpo5beginE,(_ZN39_INTERNAL_2f604b40_4_k_cu_f585e17a_27864cuda3std3__441_GLOBAL__N__2f604b40_4_k_cu_f585e17a_27866ignoreE - _ZN39_INTERNAL_2f604b40_4_k_cu_f585e17a_27864cuda3std3__45__cpo5beginE)
_ZN39_INTERNAL_2f604b40_4_k_cu_f585e17a_27864cuda3std3__45__cpo5beginE:
	.zero		1
	.type		_ZN39_INTERNAL_2f604b40_4_k_cu_f585e17a_27864cuda3std3__441_GLOBAL__N__2f604b40_4_k_cu_f585e17a_27866ignoreE,@object
	.size		_ZN39_INTERNAL_2f604b40_4_k_cu_f585e17a_27864cuda3std3__441_GLOBAL__N__2f604b40_4_k_cu_f585e17a_27866ignoreE,(_ZN39_INTERNAL_2f604b40_4_k_cu_f585e17a_27864cute7productE - _ZN39_INTERNAL_2f604b40_4_k_cu_f585e17a_27864cuda3std3__441_GLOBAL__N__2f604b40_4_k_cu_f585e17a_27866ignoreE)
_ZN39_INTERNAL_2f604b40_4_k_cu_f585e17a_27864cuda3std3__441_GLOBAL__N__2f604b40_4_k_cu_f585e17a_27866ignoreE:
	.zero		1
	.type		_ZN39_INTERNAL_2f604b40_4_k_cu_f585e17a_27864cute7productE,@object
	.size		_ZN39_INTERNAL_2f604b40_4_k_cu_f585e17a_27864cute7productE,(_ZN39_INTERNAL_2f604b40_4_k_cu_f585e17a_27864cuda3std3__45__cpo3endE - _ZN39_INTERNAL_2f604b40_4_k_cu_f585e17a_27864cute7productE)
_ZN39_INTERNAL_2f604b40_4_k_cu_f585e17a_27864cute7productE:
	.zero		1
	.type		_ZN39_INTERNAL_2f604b40_4_k_cu_f585e17a_27864cuda3std3__45__cpo3endE,@object
	.size		_ZN39_INTERNAL_2f604b40_4_k_cu_f585e17a_27864cuda3std3__45__cpo3endE,(_ZN39_INTERNAL_2f604b40_4_k_cu_f585e17a_27864cuda3std3__419piecewise_constructE - _ZN39_INTERNAL_2f604b40_4_k_cu_f585e17a_27864cuda3std3__45__cpo3endE)
_ZN39_INTERNAL_2f604b40_4_k_cu_f585e17a_27864cuda3std3__45__cpo3endE:
	.zero		1
	.type		_ZN39_INTERNAL_2f604b40_4_k_cu_f585e17a_27864cuda3std3__419piecewise_constructE,@object
	.size		_ZN39_INTERNAL_2f604b40_4_k_cu_f585e17a_27864cuda3std3__419piecewise_constructE,(_ZN39_INTERNAL_2f604b40_4_k_cu_f585e17a_27864cuda3std3__45__cpo4cendE - _ZN39_INTERNAL_2f604b40_4_k_cu_f585e17a_27864cuda3std3__419piecewise_constructE)
_ZN39_INTERNAL_2f604b40_4_k_cu_f585e17a_27864cuda3std3__419piecewise_constructE:
	.zero		1
	.type		_ZN39_INTERNAL_2f604b40_4_k_cu_f585e17a_27864cuda3std3__45__cpo4cendE,@object
	.size		_ZN39_INTERNAL_2f604b40_4_k_cu_f585e17a_27864cuda3std3__45__cpo4cendE,(_ZN39_INTERNAL_2f604b40_4_k_cu_f585e17a_27864cuda3std6ranges3__45__cpo4swapE - _ZN39_INTERNAL_2f604b40_4_k_cu_f585e17a_27864cuda3std3__45__cpo4cendE)
_ZN39_INTERNAL_2f604b40_4_k_cu_f585e17a_27864cuda3std3__45__cpo4cendE:
	.zero		1
	.type		_ZN39_INTERNAL_2f604b40_4_k_cu_f585e17a_27864cuda3std6ranges3__45__cpo4swapE,@object
	.size		_ZN39_INTERNAL_2f604b40_4_k_cu_f585e17a_27864cuda3std6ranges3__45__cpo4swapE,(.L_7 - _ZN39_INTERNAL_2f604b40_4_k_cu_f585e17a_27864cuda3std6ranges3__45__cpo4swapE)
_ZN39_INTERNAL_2f604b40_4_k_cu_f585e17a_27864cuda3std6ranges3__45__cpo4swapE:
	.zero		1
.L_7:


//--------------------- .nv.constant0._ZN7cutlass13device_kernelINS_4gemm6kernel13GemmUniversalIN4cute5tupleIJiiiiEEENS1_10collective13CollectiveMmaINS1_40MainloopSm90TmaGmmaWarpSpecializedSparseILi6ENS5_IJNS4_1CILi2EEENSA_ILi1EEESC_EEENS1_35KernelTmaWarpSpecializedCooperativeEEENS5_IJNSA_ILi256EEENSA_ILi128EEENSA_ILi64EEEEEENS_10bfloat16_tENS5_IJNS4_6LayoutINS5_IJiNS5_IJSB_iEEEiEEENS5_IJlNS5_IJSC_SB_EEElEEEEENSL_INS5_IJNS5_IJNS5_IJNSA_ILi8EEESB_NSA_ILi4EEEEEEiEEENS5_IJNS5_IJNSA_ILi16EEESB_SB_EEEiEEEiEEENS5_IJNS5_IJNS5_IJSI_SV_NSA_ILi1024EEEEEENSA_ILi4096EEEEEENS5_IJNS5_IJSC_NSA_ILi512EEENSA_ILi32EEEEEElEEElEEEEEEEESK_NS5_IJlSC_lEEENS4_8TiledMMAINS4_8MMA_AtomIJNS4_4SM904GMMA6SPARSE29GMMA_64x128x32_F32BF16BF16_SSILNS1E_5MajorE0ELS1H_0ELNS1E_7ScaleInE1ELS1I_1ELNS1E_9SparseSelE0EEEEEENSL_ISD_NS5_IJSC_NSA_ILi0EEES1M_EEEEENS5_IJNS4_10UnderscoreES1P_S1P_EEEEENS4_13SM90_TMA_LOADENS4_14ComposedLayoutINS4_7SwizzleILi2ELi4ELi3EEENS4_25smem_sparse_ptr_flag_bitsILi2ELi16EEENSL_INS5_IJNS5_IJSC_SR_EEENS5_IJSB_S14_EEEEEENS5_IJNS5_IJS1M_SI_EEESO_EEEEEEEvNS4_8identityENS4_23SM90_TMA_LOAD_MULTICASTENS1T_INS1U_ILi3ELi4ELi3EEENS4_18smem_ptr_flag_bitsILi16EEENSL_INS5_IJSR_SI_EEENS5_IJSI_SC_EEEEEEEvS25_EENS_8epilogue10collective6detail29Sm90TmaWarpSpecializedAdapterINS2G_15DefaultEpilogueIfNS5_IJSC_llEEES2K_NS2F_6thread17LinearCombinationIfLi1EffLNS2L_9ScaleType4KindE0ELNS_15FloatRoundStyleE2EfEENS1_15EpilogueDefaultEEEEEvvEEEEvNT_6ParamsE --------------------------
	.section	.nv.constant0._ZN7cutlass13device_kernelINS_4gemm6kernel13GemmUniversalIN4cute5tupleIJiiiiEEENS1_10collective13CollectiveMmaINS1_40MainloopSm90TmaGmmaWarpSpecializedSparseILi6ENS5_IJNS4_1CILi2EEENSA_ILi1EEESC_EEENS1_35KernelTmaWarpSpecializedCooperativeEEENS5_IJNSA_ILi256EEENSA_ILi128EEENSA_ILi64EEEEEENS_10bfloat16_tENS5_IJNS4_6LayoutINS5_IJiNS5_IJSB_iEEEiEEENS5_IJlNS5_IJSC_SB_EEElEEEEENSL_INS5_IJNS5_IJNS5_IJNSA_ILi8EEESB_NSA_ILi4EEEEEEiEEENS5_IJNS5_IJNSA_ILi16EEESB_SB_EEEiEEEiEEENS5_IJNS5_IJNS5_IJSI_SV_NSA_ILi1024EEEEEENSA_ILi4096EEEEEENS5_IJNS5_IJSC_NSA_ILi512EEENSA_ILi32EEEEEElEEElEEEEEEEESK_NS5_IJlSC_lEEENS4_8TiledMMAINS4_8MMA_AtomIJNS4_4SM904GMMA6SPARSE29GMMA_64x128x32_F32BF16BF16_SSILNS1E_5MajorE0ELS1H_0ELNS1E_7ScaleInE1ELS1I_1ELNS1E_9SparseSelE0EEEEEENSL_ISD_NS5_IJSC_NSA_ILi0EEES1M_EEEEENS5_IJNS4_10UnderscoreES1P_S1P_EEEEENS4_13SM90_TMA_LOADENS4_14ComposedLayoutINS4_7SwizzleILi2ELi4ELi3EEENS4_25smem_sparse_ptr_flag_bitsILi2ELi16EEENSL_INS5_IJNS5_IJSC_SR_EEENS5_IJSB_S14_EEEEEENS5_IJNS5_IJS1M_SI_EEESO_EEEEEEEvNS4_8identityENS4_23SM90_TMA_LOAD_MULTICASTENS1T_INS1U_ILi3ELi4ELi3EEENS4_18smem_ptr_flag_bitsILi16EEENSL_INS5_IJSR_SI_EEENS5_IJSI_SC_EEEEEEEvS25_EENS_8epilogue10collective6detail29Sm90TmaWarpSpecializedAdapterINS2G_15DefaultEpilogueIfNS5_IJSC_llEEES2K_NS2F_6thread17LinearCombinationIfLi1EffLNS2L_9ScaleType4KindE0ELNS_15FloatRoundStyleE2EfEENS1_15EpilogueDefaultEEEEEvvEEEEvNT_6ParamsE,"a",@progbits
	.sectionflags	@""
	.align	4
.nv.constant0._ZN7cutlass13device_kernelINS_4gemm6kernel13GemmUniversalIN4cute5tupleIJiiiiEEENS1_10collective13CollectiveMmaINS1_40MainloopSm90TmaGmmaWarpSpecializedSparseILi6ENS5_IJNS4_1CILi2EEENSA_ILi1EEESC_EEENS1_35KernelTmaWarpSpecializedCooperativeEEENS5_IJNSA_ILi256EEENSA_ILi128EEENSA_ILi64EEEEEENS_10bfloat16_tENS5_IJNS4_6LayoutINS5_IJiNS5_IJSB_iEEEiEEENS5_IJlNS5_IJSC_SB_EEElEEEEENSL_INS5_IJNS5_IJNS5_IJNSA_ILi8EEESB_NSA_ILi4EEEEEEiEEENS5_IJNS5_IJNSA_ILi16EEESB_SB_EEEiEEEiEEENS5_IJNS5_IJNS5_IJSI_SV_NSA_ILi1024EEEEEENSA_ILi4096EEEEEENS5_IJNS5_IJSC_NSA_ILi512EEENSA_ILi32EEEEEElEEElEEEEEEEESK_NS5_IJlSC_lEEENS4_8TiledMMAINS4_8MMA_AtomIJNS4_4SM904GMMA6SPARSE29GMMA_64x128x32_F32BF16BF16_SSILNS1E_5MajorE0ELS1H_0ELNS1E_7ScaleInE1ELS1I_1ELNS1E_9SparseSelE0EEEEEENSL_ISD_NS5_IJSC_NSA_ILi0EEES1M_EEEEENS5_IJNS4_10UnderscoreES1P_S1P_EEEEENS4_13SM90_TMA_LOADENS4_14ComposedLayoutINS4_7SwizzleILi2ELi4ELi3EEENS4_25smem_sparse_ptr_flag_bitsILi2ELi16EEENSL_INS5_IJNS5_IJSC_SR_EEENS5_IJSB_S14_EEEEEENS5_IJNS5_IJS1M_SI_EEESO_EEEEEEEvNS4_8identityENS4_23SM90_TMA_LOAD_MULTICASTENS1T_INS1U_ILi3ELi4ELi3EEENS4_18smem_ptr_flag_bitsILi16EEENSL_INS5_IJSR_SI_EEENS5_IJSI_SC_EEEEEEEvS25_EENS_8epilogue10collective6detail29Sm90TmaWarpSpecializedAdapterINS2G_15DefaultEpilogueIfNS5_IJSC_llEEES2K_NS2F_6thread17LinearCombinationIfLi1EffLNS2L_9ScaleType4KindE0ELNS_15FloatRoundStyleE2EfEENS1_15EpilogueDefaultEEEEEvvEEEEvNT_6ParamsE:
	.zero		1920


//--------------------- SYMBOLS --------------------------

	.type		.nv.reservedSmem.offset0,@object
	.size		.nv.reservedSmem.offset0,0x4
